	.headerflags	@"EF_CUDA_TEXMODE_UNIFIED EF_CUDA_64BIT_ADDRESS EF_CUDA_SM89 EF_CUDA_VIRTUAL_SM(EF_CUDA_SM89)"
	.elftype	@"ET_EXEC"


//--------------------- .nv.info                  --------------------------
	.section	.nv.info,"",@"SHT_CUDA_INFO"
	.align	4


	//----- nvinfo : EIATTR_REGCOUNT
	.align		4
        /*0000*/ 	.byte	0x04, 0x2f
        /*0002*/ 	.short	(.L_1 - .L_0)
	.align		4
.L_0:
        /*0004*/ 	.word	index@(triton__0d1d2d3d456de7)
        /*0008*/ 	.word	0x00000027


	//----- nvinfo : EIATTR_MAX_STACK_SIZE
	.align		4
.L_1:
        /*000c*/ 	.byte	0x04, 0x23
        /*000e*/ 	.short	(.L_3 - .L_2)
	.align		4
.L_2:
        /*0010*/ 	.word	index@(triton__0d1d2d3d456de7)
        /*0014*/ 	.word	0x00000000


	//----- nvinfo : EIATTR_MIN_STACK_SIZE
	.align		4
.L_3:
        /*0018*/ 	.byte	0x04, 0x12
        /*001a*/ 	.short	(.L_5 - .L_4)
	.align		4
.L_4:
        /*001c*/ 	.word	index@(triton__0d1d2d3d456de7)
        /*0020*/ 	.word	0x00000000


	//----- nvinfo : EIATTR_FRAME_SIZE
	.align		4
.L_5:
        /*0024*/ 	.byte	0x04, 0x11
        /*0026*/ 	.short	(.L_7 - .L_6)
	.align		4
.L_6:
        /*0028*/ 	.word	index@(triton__0d1d2d3d456de7)
        /*002c*/ 	.word	0x00000000
.L_7:


//--------------------- .nv.info.triton__0d1d2d3d456de7 --------------------------
	.section	.nv.info.triton__0d1d2d3d456de7,"",@"SHT_CUDA_INFO"
	.align	4


	//----- nvinfo : EIATTR_CUDA_API_VERSION
	.align		4
        /*0000*/ 	.byte	0x04, 0x37
        /*0002*/ 	.short	(.L_9 - .L_8)
.L_8:
        /*0004*/ 	.word	0x0000007b


	//----- nvinfo : EIATTR_PARAM_CBANK
	.align		4
.L_9:
        /*0008*/ 	.byte	0x04, 0x0a
        /*000a*/ 	.short	(.L_11 - .L_10)
	.align		4
.L_10:
        /*000c*/ 	.word	index@(.nv.constant0.triton__0d1d2d3d456de7)
        /*0010*/ 	.short	0x0160
        /*0012*/ 	.short	0x0030


	//----- nvinfo : EIATTR_CBANK_PARAM_SIZE
	.align		4
.L_11:
        /*0014*/ 	.byte	0x03, 0x19
        /*0016*/ 	.short	0x0030


	//----- nvinfo : EIATTR_KPARAM_INFO
	.align		4
        /*0018*/ 	.byte	0x04, 0x17
        /*001a*/ 	.short	(.L_13 - .L_12)
.L_12:
        /*001c*/ 	.word	0x00000000
        /*0020*/ 	.short	0x0007
        /*0022*/ 	.short	0x002c
        /*0024*/ 	.byte	0x00, 0xf0, 0x11, 0x00


	//----- nvinfo : EIATTR_KPARAM_INFO
	.align		4
.L_13:
        /*0028*/ 	.byte	0x04, 0x17
        /*002a*/ 	.short	(.L_15 - .L_14)
.L_14:
        /*002c*/ 	.word	0x00000000
        /*0030*/ 	.short	0x0006
        /*0032*/ 	.short	0x0028
        /*0034*/ 	.byte	0x00, 0xf0, 0x11, 0x00


	//----- nvinfo : EIATTR_KPARAM_INFO
	.align		4
.L_15:
        /*0038*/ 	.byte	0x04, 0x17
        /*003a*/ 	.short	(.L_17 - .L_16)
.L_16:
        /*003c*/ 	.word	0x00000000
        /*0040*/ 	.short	0x0005
        /*0042*/ 	.short	0x0024
        /*0044*/ 	.byte	0x00, 0xf0, 0x11, 0x00


	//----- nvinfo : EIATTR_KPARAM_INFO
	.align		4
.L_17:
        /*0048*/ 	.byte	0x04, 0x17
        /*004a*/ 	.short	(.L_19 - .L_18)
.L_18:
        /*004c*/ 	.word	0x00000000
        /*0050*/ 	.short	0x0004
        /*0052*/ 	.short	0x0020
        /*0054*/ 	.byte	0x00, 0xf0, 0x11, 0x00


	//----- nvinfo : EIATTR_KPARAM_INFO
	.align		4
.L_19:
        /*0058*/ 	.byte	0x04, 0x17
        /*005a*/ 	.short	(.L_21 - .L_20)
.L_20:
        /*005c*/ 	.word	0x00000000
        /*0060*/ 	.short	0x0003
        /*0062*/ 	.short	0x0018
        /*0064*/ 	.byte	0x00, 0xf0, 0x21, 0x00


	//----- nvinfo : EIATTR_KPARAM_INFO
	.align		4
.L_21:
        /*0068*/ 	.byte	0x04, 0x17
        /*006a*/ 	.short	(.L_23 - .L_22)
.L_22:
        /*006c*/ 	.word	0x00000000
        /*0070*/ 	.short	0x0002
        /*0072*/ 	.short	0x0010
        /*0074*/ 	.byte	0x00, 0xf0, 0x21, 0x00


	//----- nvinfo : EIATTR_KPARAM_INFO
	.align		4
.L_23:
        /*0078*/ 	.byte	0x04, 0x17
        /*007a*/ 	.short	(.L_25 - .L_24)
.L_24:
        /*007c*/ 	.word	0x00000000
        /*0080*/ 	.short	0x0001
        /*0082*/ 	.short	0x0008
        /*0084*/ 	.byte	0x00, 0xf0, 0x21, 0x00


	//----- nvinfo : EIATTR_KPARAM_INFO
	.align		4
.L_25:
        /*0088*/ 	.byte	0x04, 0x17
        /*008a*/ 	.short	(.L_27 - .L_26)
.L_26:
        /*008c*/ 	.word	0x00000000
        /*0090*/ 	.short	0x0000
        /*0092*/ 	.short	0x0000
        /*0094*/ 	.byte	0x00, 0xf0, 0x21, 0x00


	//----- nvinfo : EIATTR_MAXREG_COUNT
	.align		4
.L_27:
        /*0098*/ 	.byte	0x03, 0x1b
        /*009a*/ 	.short	0x00ff


	//----- nvinfo : EIATTR_COOP_GROUP_MASK_REGIDS
	.align		4
        /*009c*/ 	.byte	0x04, 0x29
        /*009e*/ 	.short	(.L_29 - .L_28)


	//   ....[0]....
.L_28:
        /*00a0*/ 	.word	0xffffffff


	//   ....[1]....
        /*00a4*/ 	.word	0xffffffff


	//   ....[2]....
        /*00a8*/ 	.word	0xffffffff


	//   ....[3]....
        /*00ac*/ 	.word	0xffffffff


	//   ....[4]....
        /*00b0*/ 	.word	0xffffffff


	//   ....[5]....
        /*00b4*/ 	.word	0xffffffff


	//   ....[6]....
        /*00b8*/ 	.word	0xffffffff


	//   ....[7]....
        /*00bc*/ 	.word	0xffffffff


	//   ....[8]....
        /*00c0*/ 	.word	0xffffffff


	//   ....[9]....
        /*00c4*/ 	.word	0xffffffff


	//   ....[10]....
        /*00c8*/ 	.word	0xffffffff


	//   ....[11]....
        /*00cc*/ 	.word	0xffffffff


	//   ....[12]....
        /*00d0*/ 	.word	0xffffffff


	//   ....[13]....
        /*00d4*/ 	.word	0xffffffff


	//   ....[14]....
        /*00d8*/ 	.word	0xffffffff


	//   ....[15]....
        /*00dc*/ 	.word	0xffffffff


	//   ....[16]....
        /*00e0*/ 	.word	0xffffffff


	//   ....[17]....
        /*00e4*/ 	.word	0xffffffff


	//   ....[18]....
        /*00e8*/ 	.word	0xffffffff


	//   ....[19]....
        /*00ec*/ 	.word	0xffffffff


	//   ....[20]....
        /*00f0*/ 	.word	0xffffffff


	//   ....[21]....
        /*00f4*/ 	.word	0xffffffff


	//   ....[22]....
        /*00f8*/ 	.word	0xffffffff


	//   ....[23]....
        /*00fc*/ 	.word	0xffffffff


	//----- nvinfo : EIATTR_COOP_GROUP_INSTR_OFFSETS
	.align		4
.L_29:
        /*0100*/ 	.byte	0x04, 0x28
        /*0102*/ 	.short	(.L_31 - .L_30)


	//   ....[0]....
.L_30:
        /*0104*/ 	.word	0x00001940


	//   ....[1]....
        /*0108*/ 	.word	0x00001af0


	//   ....[2]....
        /*010c*/ 	.word	0x00001bd0


	//   ....[3]....
        /*0110*/ 	.word	0x00001c20


	//   ....[4]....
        /*0114*/ 	.word	0x00001c70


	//   ....[5]....
        /*0118*/ 	.word	0x00001d20


	//   ....[6]....
        /*011c*/ 	.word	0x00001d70


	//   ....[7]....
        /*0120*/ 	.word	0x00001da0


	//   ....[8]....
        /*0124*/ 	.word	0x00001e50


	//   ....[9]....
        /*0128*/ 	.word	0x00001ec0


	//   ....[10]....
        /*012c*/ 	.word	0x00001f00


	//   ....[11]....
        /*0130*/ 	.word	0x00001fd0


	//   ....[12]....
        /*0134*/ 	.word	0x00002010


	//   ....[13]....
        /*0138*/ 	.word	0x000020e0


	//   ....[14]....
        /*013c*/ 	.word	0x00002140


	//   ....[15]....
        /*0140*/ 	.word	0x00002290


	//   ....[16]....
        /*0144*/ 	.word	0x000022a0


	//   ....[17]....
        /*0148*/ 	.word	0x000022e0


	//   ....[18]....
        /*014c*/ 	.word	0x00002320


	//   ....[19]....
        /*0150*/ 	.word	0x000023b0


	//   ....[20]....
        /*0154*/ 	.word	0x00002470


	//   ....[21]....
        /*0158*/ 	.word	0x000024b0


	//   ....[22]....
        /*015c*/ 	.word	0x00002580


	//   ....[23]....
        /*0160*/ 	.word	0x000025d0


	//----- nvinfo : EIATTR_EXIT_INSTR_OFFSETS
	.align		4
.L_31:
        /*0164*/ 	.byte	0x04, 0x1c
        /*0166*/ 	.short	(.L_33 - .L_32)


	//   ....[0]....
.L_32:
        /*0168*/ 	.word	0x000027a0


	//   ....[1]....
        /*016c*/ 	.word	0x000027f0


	//----- nvinfo : EIATTR_MAX_THREADS
	.align		4
.L_33:
        /*0170*/ 	.byte	0x04, 0x05
        /*0172*/ 	.short	(.L_35 - .L_34)
.L_34:
        /*0174*/ 	.word	0x00000100
        /*0178*/ 	.word	0x00000001
        /*017c*/ 	.word	0x00000001
.L_35:


//--------------------- .nv.rel.action            --------------------------
	.section	.nv.rel.action,"",@"SHT_CUDA_RELOCINFO"
	.align	8
	.sectionentsize	8
        /*0000*/ 	.byte	0x73, 0x00, 0x00, 0x00, 0x00, 0x00, 0x00, 0x00, 0x00, 0x00, 0x00, 0x11, 0x25, 0x00, 0x05, 0x36


//--------------------- .nv.constant0.triton__0d1d2d3d456de7 --------------------------
	.section	.nv.constant0.triton__0d1d2d3d456de7,"a",@progbits
	.align	4
.nv.constant0.triton__0d1d2d3d456de7:
	.zero		400


//--------------------- .text.triton__0d1d2d3d456de7 --------------------------
	.section	.text.triton__0d1d2d3d456de7,"ax",@progbits
	.sectionflags	@"SHF_BARRIERS=1"
	.sectioninfo	@"SHI_REGISTERS=39"
	.align	128
        .global         triton__0d1d2d3d456de7
        .type           triton__0d1d2d3d456de7,@function
        .size           triton__0d1d2d3d456de7,(.L_x_4 - triton__0d1d2d3d456de7)
        .other          triton__0d1d2d3d456de7,@"STO_CUDA_ENTRY STV_DEFAULT"
triton__0d1d2d3d456de7:
.text.triton__0d1d2d3d456de7:
[----:B------:R-:W-:-:S02]  /*0000*/  IMAD.MOV.U32 R1, RZ, RZ, c[0x0][0x28] ;  /* 0x00000a00ff017624 */ /* 0x000fc400078e00ff */
[----:B------:R-:W0:Y:S01]  /*0010*/  S2UR UR12, SR_CTAID.X ;  /* 0x00000000000c79c3 */ /* 0x000e220000002500 */
[----:B------:R-:W1:Y:S01]  /*0020*/  S2R R13, SR_TID.X ;  /* 0x00000000000d7919 */ /* 0x000e620000002100 */
[----:B------:R-:W-:Y:S01]  /*0030*/  IMAD.MOV.U32 R0, RZ, RZ, c[0x0][0x18c] ;  /* 0x00006300ff007624 */ /* 0x000fe200078e00ff */
[----:B------:R-:W-:Y:S01]  /*0040*/  ULDC.64 UR14, c[0x0][0x118] ;  /* 0x00004600000e7ab9 */ /* 0x000fe20000000a00 */
[----:B------:R-:W-:Y:S01]  /*0050*/  CS2R R2, SRZ ;  /* 0x0000000000027805 */ /* 0x000fe2000001ff00 */
[----:B------:R-:W-:Y:S01]  /*0060*/  CS2R R4, SRZ ;  /* 0x0000000000047805 */ /* 0x000fe2000001ff00 */
[----:B------:R-:W-:Y:S01]  /*0070*/  CS2R R6, SRZ ;  /* 0x0000000000067805 */ /* 0x000fe2000001ff00 */
[----:B------:R-:W-:Y:S01]  /*0080*/  ISETP.GE.AND P0, PT, R0, 0x1, PT ;  /* 0x000000010000780c */ /* 0x000fe20003f06270 */
[----:B------:R-:W-:Y:S01]  /*0090*/  IMAD.MOV.U32 R0, RZ, RZ, RZ ;  /* 0x000000ffff007224 */ /* 0x000fe200078e00ff */
[----:B------:R-:W-:Y:S01]  /*00a0*/  CS2R R8, SRZ ;  /* 0x0000000000087805 */ /* 0x000fe2000001ff00 */
[----:B------:R-:W-:Y:S01]  /*00b0*/  CS2R R10, SRZ ;  /* 0x00000000000a7805 */ /* 0x000fe2000001ff00 */
[----:B------:R-:W-:Y:S01]  /*00c0*/  IMAD.MOV.U32 R12, RZ, RZ, RZ ;  /* 0x000000ffff0c7224 */ /* 0x000fe200078e00ff */
[----:B0-----:R-:W-:Y:S01]  /*00d0*/  UISETP.GE.AND UP0, UPT, UR12, 0x280, UPT ;  /* 0x000002800c00788c */ /* 0x001fe2000bf06270 */
[----:B-1----:R-:W-:-:S07]  /*00e0*/  LOP3.LUT R13, R13, 0xff, RZ, 0xc0, !PT ;  /* 0x000000ff0d0d7812 */ /* 0x002fce00078ec0ff */
[----:B------:R-:W-:Y:S05]  /*00f0*/  @!P0 BRA `(.L_x_0) ;  /* 0x0000158000008947 */ /* 0x000fea0003800000 */
[----:B------:R-:W-:Y:S01]  /*0100*/  ULDC.64 UR10, c[0x0][0x180] ;  /* 0x00006000000a7ab9 */ /* 0x000fe20000000a00 */
[----:B------:R-:W-:Y:S01]  /*0110*/  CS2R R8, SRZ ;  /* 0x0000000000087805 */ /* 0x000fe2000001ff00 */
[----:B------:R-:W-:Y:S01]  /*0120*/  UIMAD UR10, UR11, UR10, URZ ;  /* 0x0000000a0b0a72a4 */ /* 0x000fe2000f8e023f */
[----:B------:R-:W-:Y:S01]  /*0130*/  CS2R R10, SRZ ;  /* 0x00000000000a7805 */ /* 0x000fe2000001ff00 */
[----:B------:R-:W-:Y:S01]  /*0140*/  IMAD.MOV.U32 R12, RZ, RZ, RZ ;  /* 0x000000ffff0c7224 */ /* 0x000fe200078e00ff */
[----:B------:R-:W-:Y:S01]  /*0150*/  CS2R R4, SRZ ;  /* 0x0000000000047805 */ /* 0x000fe2000001ff00 */
[----:B------:R-:W-:Y:S01]  /*0160*/  UIMAD UR16, UR10, 0x16, URZ ;  /* 0x000000160a1078a4 */ /* 0x000fe2000f8e023f */
[----:B------:R-:W-:Y:S01]  /*0170*/  CS2R R6, SRZ ;  /* 0x0000000000067805 */ /* 0x000fe2000001ff00 */
[----:B------:R-:W-:Y:S02]  /*0180*/  UIMAD UR4, UR10, UR12, URZ ;  /* 0x0000000c0a0472a4 */ /* 0x000fe4000f8e023f */
[----:B------:R-:W-:-:S02]  /*0190*/  UIMAD UR17, UR10, 0x500, URZ ;  /* 0x000005000a1178a4 */ /* 0x000fc4000f8e023f */
[----:B------:R-:W-:Y:S01]  /*01a0*/  IABS R3, UR16 ;  /* 0x0000001000037c13 */ /* 0x000fe20008000000 */
[----:B------:R-:W-:-:S03]  /*01b0*/  USHF.L.U32 UR11, UR4, 0x1, URZ ;  /* 0x00000001040b7899 */ /* 0x000fc6000800063f */
[----:B------:R-:W0:Y:S01]  /*01c0*/  R2UR UR8, R3 ;  /* 0x00000000030873c2 */ /* 0x000e2200000e0000 */
[----:B------:R-:W-:Y:S01]  /*01d0*/  UMOV UR4, URZ ;  /* 0x0000003f00047c82 */ /* 0x000fe20008000000 */
[----:B0-----:R-:W0:Y:S08]  /*01e0*/  I2F.RP R0, UR8 ;  /* 0x0000000800007d06 */ /* 0x001e300008209400 */
[----:B0-----:R-:W0:Y:S02]  /*01f0*/  MUFU.RCP R0, R0 ;  /* 0x0000000000007308 */ /* 0x001e240000001000 */
[----:B0-----:R-:W-:Y:S01]  /*0200*/  IADD3 R2, R0, 0xffffffe, RZ ;  /* 0x0ffffffe00027810 */ /* 0x001fe20007ffe0ff */
[----:B------:R-:W-:-:S05]  /*0210*/  IMAD.MOV.U32 R0, RZ, RZ, RZ ;  /* 0x000000ffff007224 */ /* 0x000fca00078e00ff */
[----:B------:R-:W0:Y:S02]  /*0220*/  F2I.FTZ.U32.TRUNC.NTZ R2, R2 ;  /* 0x0000000200027305 */ /* 0x000e24000021f000 */
[----:B0-----:R0:W1:Y:S02]  /*0230*/  R2UR UR5, R2 ;  /* 0x00000000020573c2 */ /* 0x00106400000e0000 */
[----:B0-----:R-:W-:Y:S01]  /*0240*/  CS2R R2, SRZ ;  /* 0x0000000000027805 */ /* 0x001fe2000001ff00 */
[----:B-1----:R-:W-:-:S04]  /*0250*/  UIADD3 UR6, URZ, -UR5, URZ ;  /* 0x800000053f067290 */ /* 0x002fc8000fffe03f */
[----:B------:R-:W-:-:S04]  /*0260*/  UIMAD UR6, UR6, UR8, URZ ;  /* 0x00000008060672a4 */ /* 0x000fc8000f8e023f */
[----:B------:R-:W-:-:S06]  /*0270*/  UIMAD.WIDE.U32 UR6, UR5, UR6, UR4 ;  /* 0x00000006050672a5 */ /* 0x000fcc000f8e0004 */
.L_x_2:
[----:B------:R-:W-:Y:S01]  /*0280*/  IABS R20, UR16 ;  /* 0x0000001000147c13 */ /* 0x000fe20008000000 */
[----:B------:R-:W-:Y:S01]  /*0290*/  UMOV UR6, URZ ;  /* 0x0000003f00067c82 */ /* 0x000fe20008000000 */
[----:B------:R-:W-:Y:S02]  /*02a0*/  IABS R18, UR10 ;  /* 0x0000000a00127c13 */ /* 0x000fe40008000000 */
[----:B------:R0:W1:Y:S01]  /*02b0*/  R2UR UR13, R20 ;  /* 0x00000000140d73c2 */ /* 0x00006200000e0000 */
[----:B------:R-:W-:Y:S02]  /*02c0*/  IADD3 R16, R13, UR4, RZ ;  /* 0x000000040d107c10 */ /* 0x000fe4000fffe0ff */
[----:B------:R-:W-:Y:S02]  /*02d0*/  ISETP.NE.AND P5, PT, RZ, UR16, PT ;  /* 0x00000010ff007c0c */ /* 0x000fe4000bfa5270 */
[----:B------:R-:W-:Y:S02]  /*02e0*/  IABS R25, R16 ;  /* 0x0000001000197213 */ /* 0x000fe40000000000 */
[C---:B------:R-:W-:Y:S01]  /*02f0*/  ISETP.GE.AND P1, PT, R16.reuse, RZ, PT ;  /* 0x000000ff1000720c */ /* 0x040fe20003f26270 */
[----:B------:R2:W3:Y:S01]  /*0300*/  R2UR UR18, R18 ;  /* 0x00000000121273c2 */ /* 0x0004e200000e0000 */
[----:B0-----:R-:W-:-:S02]  /*0310*/  IADD3 R20, R16, 0x100, RZ ;  /* 0x0000010010147810 */ /* 0x001fc40007ffe0ff */
[----:B------:R-:W-:Y:S02]  /*0320*/  IABS R21, UR10 ;  /* 0x0000000a00157c13 */ /* 0x000fe40008000000 */
[C---:B------:R-:W-:Y:S02]  /*0330*/  IADD3 R31, R16.reuse, 0x200, RZ ;  /* 0x00000200101f7810 */ /* 0x040fe40007ffe0ff */
[----:B------:R-:W-:Y:S01]  /*0340*/  IADD3 R30, R16, 0x300, RZ ;  /* 0x00000300101e7810 */ /* 0x000fe20007ffe0ff */
[----:B------:R-:W-:Y:S01]  /*0350*/  IMAD.MOV R23, RZ, RZ, -R21 ;  /* 0x000000ffff177224 */ /* 0x000fe200078e0a15 */
[----:B--2---:R-:W-:Y:S02]  /*0360*/  IABS R18, UR16 ;  /* 0x0000001000127c13 */ /* 0x004fe40008000000 */
[----:B------:R-:W-:Y:S02]  /*0370*/  IABS R32, R30 ;  /* 0x0000001e00207213 */ /* 0x000fe40000000000 */
[----:B------:R-:W-:Y:S01]  /*0380*/  IADD3 R22, RZ, -R18, RZ ;  /* 0x80000012ff167210 */ /* 0x000fe20007ffe0ff */
[----:B------:R-:W-:Y:S01]  /*0390*/  IMAD.HI.U32 R18, R25, UR7, RZ ;  /* 0x0000000719127c27 */ /* 0x000fe2000f8e00ff */
[----:B------:R-:W-:Y:S01]  /*03a0*/  LOP3.LUT R33, R20, UR16, RZ, 0x3c, !PT ;  /* 0x0000001014217c12 */ /* 0x000fe2000f8e3cff */
[----:B-1----:R-:W0:Y:S02]  /*03b0*/  I2F.RP R17, UR13 ;  /* 0x0000000d00117d06 */ /* 0x002e240008209400 */
[----:B------:R-:W-:-:S05]  /*03c0*/  IMAD R25, R18, R22, R25 ;  /* 0x0000001612197224 */ /* 0x000fca00078e0219 */
[C---:B------:R-:W-:Y:S01]  /*03d0*/  ISETP.LT.U32.AND P4, PT, R25.reuse, UR8, PT ;  /* 0x0000000819007c0c */ /* 0x040fe2000bf81070 */
[----:B---3--:R-:W1:Y:S08]  /*03e0*/  I2F.RP R14, UR18 ;  /* 0x00000012000e7d06 */ /* 0x008e700008209400 */
[----:B0-----:R-:W0:Y:S04]  /*03f0*/  MUFU.RCP R17, R17 ;  /* 0x0000001100117308 */ /* 0x001e280000001000 */
[----:B------:R-:W-:-:S02]  /*0400*/  @!P4 IADD3 R25, R25, -UR13, RZ ;  /* 0x8000000d1919cc10 */ /* 0x000fc4000fffe0ff */
[----:B------:R-:W-:Y:S02]  /*0410*/  @!P4 IADD3 R18, R18, 0x1, RZ ;  /* 0x000000011212c810 */ /* 0x000fe40007ffe0ff */
[----:B-1----:R-:W1:Y:S01]  /*0420*/  MUFU.RCP R14, R14 ;  /* 0x0000000e000e7308 */ /* 0x002e620000001000 */
[----:B------:R-:W-:Y:S02]  /*0430*/  ISETP.LT.U32.AND P0, PT, R25, UR8, PT ;  /* 0x0000000819007c0c */ /* 0x000fe4000bf01070 */
[----:B0-----:R-:W-:Y:S02]  /*0440*/  IADD3 R19, R17, 0xffffffe, RZ ;  /* 0x0ffffffe11137810 */ /* 0x001fe40007ffe0ff */
[----:B------:R-:W-:-:S04]  /*0450*/  LOP3.LUT R17, RZ, UR16, RZ, 0x33, !PT ;  /* 0x00000010ff117c12 */ /* 0x000fc8000f8e33ff */
[----:B------:R-:W0:Y:S01]  /*0460*/  F2I.FTZ.U32.TRUNC.NTZ R19, R19 ;  /* 0x0000001300137305 */ /* 0x000e22000021f000 */
[----:B-1----:R-:W-:Y:S02]  /*0470*/  IADD3 R15, R14, 0xffffffe, RZ ;  /* 0x0ffffffe0e0f7810 */ /* 0x002fe40007ffe0ff */
[----:B------:R-:W-:-:S05]  /*0480*/  IADD3 R14, R25, -UR13, RZ ;  /* 0x8000000d190e7c10 */ /* 0x000fca000fffe0ff */
[----:B------:R-:W1:Y:S01]  /*0490*/  F2I.FTZ.U32.TRUNC.NTZ R15, R15 ;  /* 0x0000000f000f7305 */ /* 0x000e62000021f000 */
[----:B------:R-:W-:Y:S02]  /*04a0*/  SEL R14, R14, R25, !P0 ;  /* 0x000000190e0e7207 */ /* 0x000fe40004000000 */
[----:B------:R-:W-:-:S03]  /*04b0*/  ISETP.GE.AND P0, PT, R20, RZ, PT ;  /* 0x000000ff1400720c */ /* 0x000fc60003f06270 */
[----:B------:R-:W-:Y:S01]  /*04c0*/  @!P1 IMAD.MOV R14, RZ, RZ, -R14 ;  /* 0x000000ffff0e9224 */ /* 0x000fe200078e0a0e */
[----:B0-----:R0:W2:Y:S08]  /*04d0*/  R2UR UR7, R19 ;  /* 0x00000000130773c2 */ /* 0x0010b000000e0000 */
[----:B-1----:R1:W3:Y:S01]  /*04e0*/  R2UR UR9, R15 ;  /* 0x000000000f0973c2 */ /* 0x0022e200000e0000 */
[----:B0-----:R-:W-:-:S04]  /*04f0*/  SEL R19, R17, R14, !P5 ;  /* 0x0000000e11137207 */ /* 0x001fc80006800000 */
[----:B------:R-:W-:Y:S02]  /*0500*/  IABS R26, R19 ;  /* 0x00000013001a7213 */ /* 0x000fe40000000000 */
[----:B------:R-:W-:Y:S02]  /*0510*/  LOP3.LUT R27, R19, UR10, RZ, 0x3c, !PT ;  /* 0x0000000a131b7c12 */ /* 0x000fe4000f8e3cff */
[----:B-1----:R-:W-:Y:S01]  /*0520*/  IABS R15, R20 ;  /* 0x00000014000f7213 */ /* 0x002fe20000000000 */
[----:B--2---:R-:W-:-:S04]  /*0530*/  UIADD3 UR8, URZ, -UR7, URZ ;  /* 0x800000073f087290 */ /* 0x004fc8000fffe03f */
[----:B------:R-:W-:Y:S02]  /*0540*/  UIMAD UR8, UR8, UR13, URZ ;  /* 0x0000000d080872a4 */ /* 0x000fe4000f8e023f */
[----:B---3--:R-:W-:Y:S02]  /*0550*/  UIADD3 UR5, URZ, -UR9, URZ ;  /* 0x800000093f057290 */ /* 0x008fe4000fffe03f */
[----:B------:R-:W-:Y:S02]  /*0560*/  UIMAD.WIDE.U32 UR6, UR7, UR8, UR6 ;  /* 0x00000008070672a5 */ /* 0x000fe4000f8e0006 */
[----:B------:R-:W-:Y:S02]  /*0570*/  UIMAD UR5, UR5, UR18, URZ ;  /* 0x00000012050572a4 */ /* 0x000fe4000f8e023f */
[----:B------:R-:W-:Y:S02]  /*0580*/  UMOV UR8, URZ ;  /* 0x0000003f00087c82 */ /* 0x000fe40008000000 */
[----:B------:R-:W-:Y:S01]  /*0590*/  UIMAD.WIDE.U32 UR8, UR9, UR5, UR8 ;  /* 0x00000005090872a5 */ /* 0x000fe2000f8e0008 */
[----:B------:R-:W-:Y:S01]  /*05a0*/  IMAD.HI.U32 R24, R15, UR7, RZ ;  /* 0x000000070f187c27 */ /* 0x000fe2000f8e00ff */
[----:B------:R-:W-:-:S03]  /*05b0*/  ULOP3.LUT UR5, URZ, UR10, URZ, 0x33, !UPT ;  /* 0x0000000a3f057292 */ /* 0x000fc6000f8e333f */
[----:B------:R-:W-:Y:S02]  /*05c0*/  IMAD R14, R24, R22, R15 ;  /* 0x00000016180e7224 */ /* 0x000fe400078e020f */
[----:B------:R-:W-:Y:S01]  /*05d0*/  IMAD.HI.U32 R21, R26, UR9, RZ ;  /* 0x000000091a157c27 */ /* 0x000fe2000f8e00ff */
[----:B------:R-:W-:Y:S02]  /*05e0*/  UMOV UR8, UR13 ;  /* 0x0000000d00087c82 */ /* 0x000fe40008000000 */
[----:B------:R-:W-:Y:S01]  /*05f0*/  ISETP.LT.U32.AND P1, PT, R14, UR8, PT ;  /* 0x000000080e007c0c */ /* 0x000fe2000bf21070 */
[----:B------:R-:W-:Y:S01]  /*0600*/  IMAD R15, R21, R23, R26 ;  /* 0x00000017150f7224 */ /* 0x000fe200078e021a */
[----:B------:R-:W-:Y:S02]  /*0610*/  ISETP.GE.U32.AND P6, PT, R25, UR8, PT ;  /* 0x0000000819007c0c */ /* 0x000fe4000bfc6070 */
[----:B------:R-:W-:Y:S02]  /*0620*/  LOP3.LUT R25, R16, UR16, RZ, 0x3c, !PT ;  /* 0x0000001010197c12 */ /* 0x000fe4000f8e3cff */
[----:B------:R-:W-:-:S02]  /*0630*/  ISETP.LT.U32.AND P3, PT, R15, UR18, PT ;  /* 0x000000120f007c0c */ /* 0x000fc4000bf61070 */
[----:B------:R-:W-:Y:S02]  /*0640*/  ISETP.GE.AND P2, PT, R25, RZ, PT ;  /* 0x000000ff1900720c */ /* 0x000fe40003f46270 */
[----:B------:R-:W-:-:S03]  /*0650*/  IABS R26, R31 ;  /* 0x0000001f001a7213 */ /* 0x000fc60000000000 */
[----:B------:R-:W-:Y:S02]  /*0660*/  @!P1 IADD3 R14, R14, -UR13, RZ ;  /* 0x8000000d0e0e9c10 */ /* 0x000fe4000fffe0ff */
[----:B------:R-:W-:Y:S02]  /*0670*/  @P6 IADD3 R18, R18, 0x1, RZ ;  /* 0x0000000112126810 */ /* 0x000fe40007ffe0ff */
[C---:B------:R-:W-:Y:S02]  /*0680*/  ISETP.LT.U32.AND P4, PT, R14.reuse, UR8, PT ;  /* 0x000000080e007c0c */ /* 0x040fe4000bf81070 */
[----:B------:R-:W-:Y:S02]  /*0690*/  IADD3 R25, R14, -UR13, RZ ;  /* 0x8000000d0e197c10 */ /* 0x000fe4000fffe0ff */
[----:B------:R-:W-:Y:S01]  /*06a0*/  @!P3 IADD3 R15, R15, -UR18, RZ ;  /* 0x800000120f0fbc10 */ /* 0x000fe2000fffe0ff */
[----:B------:R-:W-:Y:S01]  /*06b0*/  @!P2 IMAD.MOV R18, RZ, RZ, -R18 ;  /* 0x000000ffff12a224 */ /* 0x000fe200078e0a12 */
[----:B------:R-:W-:Y:S01]  /*06c0*/  SEL R28, R25, R14, !P4 ;  /* 0x0000000e191c7207 */ /* 0x000fe20006000000 */
[----:B------:R-:W-:Y:S01]  /*06d0*/  IMAD.HI.U32 R25, R26, UR7, RZ ;  /* 0x000000071a197c27 */ /* 0x000fe2000f8e00ff */
[----:B------:R-:W-:-:S02]  /*06e0*/  ISETP.GE.U32.AND P6, PT, R15, UR18, PT ;  /* 0x000000120f007c0c */ /* 0x000fc4000bfc6070 */
[----:B------:R-:W-:Y:S01]  /*06f0*/  @!P3 IADD3 R21, R21, 0x1, RZ ;  /* 0x000000011515b810 */ /* 0x000fe20007ffe0ff */
[----:B------:R-:W-:Y:S01]  /*0700*/  IMAD R26, R25, R22, R26 ;  /* 0x00000016191a7224 */ /* 0x000fe200078e021a */
[----:B------:R-:W-:Y:S01]  /*0710*/  ISETP.GE.AND P4, PT, R19, RZ, PT ;  /* 0x000000ff1300720c */ /* 0x000fe20003f86270 */
[----:B------:R-:W-:Y:S01]  /*0720*/  @!P0 IMAD.MOV R28, RZ, RZ, -R28 ;  /* 0x000000ffff1c8224 */ /* 0x000fe200078e0a1c */
[----:B------:R-:W-:Y:S02]  /*0730*/  ISETP.GE.AND P0, PT, R27, RZ, PT ;  /* 0x000000ff1b00720c */ /* 0x000fe40003f06270 */
[----:B------:R-:W-:Y:S02]  /*0740*/  ISETP.LT.U32.AND P3, PT, R26, UR8, PT ;  /* 0x000000081a007c0c */ /* 0x000fe4000bf61070 */
[----:B------:R-:W-:Y:S02]  /*0750*/  SEL R27, R17, R28, !P5 ;  /* 0x0000001c111b7207 */ /* 0x000fe40006800000 */
[----:B------:R-:W-:-:S02]  /*0760*/  IADD3 R28, R15, -UR18, RZ ;  /* 0x800000120f1c7c10 */ /* 0x000fc4000fffe0ff */
[----:B------:R-:W-:Y:S02]  /*0770*/  IABS R29, R27 ;  /* 0x0000001b001d7213 */ /* 0x000fe40000000000 */
[----:B------:R-:W-:Y:S02]  /*0780*/  @P6 IADD3 R21, R21, 0x1, RZ ;  /* 0x0000000115156810 */ /* 0x000fe40007ffe0ff */
[----:B------:R-:W-:Y:S02]  /*0790*/  ISETP.LT.U32.AND P6, PT, R15, UR18, PT ;  /* 0x000000120f007c0c */ /* 0x000fe4000bfc1070 */
[----:B------:R-:W-:Y:S01]  /*07a0*/  ISETP.GE.U32.AND P2, PT, R14, UR8, PT ;  /* 0x000000080e007c0c */ /* 0x000fe2000bf46070 */
[----:B------:R-:W-:Y:S01]  /*07b0*/  IMAD.HI.U32 R14, R29, UR9, RZ ;  /* 0x000000091d0e7c27 */ /* 0x000fe2000f8e00ff */
[----:B------:R-:W-:Y:S02]  /*07c0*/  SEL R15, R28, R15, !P6 ;  /* 0x0000000f1c0f7207 */ /* 0x000fe40007000000 */
[----:B------:R-:W-:Y:S01]  /*07d0*/  ISETP.GE.AND P6, PT, R31, RZ, PT ;  /* 0x000000ff1f00720c */ /* 0x000fe20003fc6270 */
[----:B------:R-:W-:Y:S01]  /*07e0*/  IMAD R29, R14, R23, R29 ;  /* 0x000000170e1d7224 */ /* 0x000fe200078e021d */
[----:B------:R-:W-:Y:S01]  /*07f0*/  @!P3 IADD3 R26, R26, -UR13, RZ ;  /* 0x8000000d1a1abc10 */ /* 0x000fe2000fffe0ff */
[----:B------:R-:W-:Y:S01]  /*0800*/  @!P4 IMAD.MOV R15, RZ, RZ, -R15 ;  /* 0x000000ffff0fc224 */ /* 0x000fe200078e0a0f */
[----:B------:R-:W-:Y:S01]  /*0810*/  @!P1 IADD3 R24, R24, 0x1, RZ ;  /* 0x0000000118189810 */ /* 0x000fe20007ffe0ff */
[----:B------:R-:W-:Y:S01]  /*0820*/  @!P0 IMAD.MOV R21, RZ, RZ, -R21 ;  /* 0x000000ffff158224 */ /* 0x000fe200078e0a15 */
[----:B------:R-:W-:-:S02]  /*0830*/  ISETP.LT.U32.AND P4, PT, R26, UR8, PT ;  /* 0x000000081a007c0c */ /* 0x000fc4000bf81070 */
[----:B------:R-:W-:Y:S02]  /*0840*/  IADD3 R19, R26, -UR13, RZ ;  /* 0x8000000d1a137c10 */ /* 0x000fe4000fffe0ff */
[----:B------:R-:W-:Y:S02]  /*0850*/  ISETP.LT.U32.AND P1, PT, R29, UR18, PT ;  /* 0x000000121d007c0c */ /* 0x000fe4000bf21070 */
[----:B------:R-:W-:Y:S01]  /*0860*/  SEL R28, R19, R26, !P4 ;  /* 0x0000001a131c7207 */ /* 0x000fe20006000000 */
[----:B------:R-:W-:Y:S01]  /*0870*/  IMAD.HI.U32 R19, R32, UR7, RZ ;  /* 0x0000000720137c27 */ /* 0x000fe2000f8e00ff */
[----:B------:R-:W-:Y:S02]  /*0880*/  ISETP.GE.AND P4, PT, R33, RZ, PT ;  /* 0x000000ff2100720c */ /* 0x000fe40003f86270 */
[----:B------:R-:W-:Y:S01]  /*0890*/  @!P6 IADD3 R28, -R28, RZ, RZ ;  /* 0x000000ff1c1ce210 */ /* 0x000fe20007ffe1ff */
[----:B------:R-:W-:Y:S01]  /*08a0*/  IMAD R32, R19, R22, R32 ;  /* 0x0000001613207224 */ /* 0x000fe200078e0220 */
[----:B------:R-:W-:-:S02]  /*08b0*/  ISETP.GE.U32.AND P6, PT, R26, UR8, PT ;  /* 0x000000081a007c0c */ /* 0x000fc4000bfc6070 */
[----:B------:R-:W-:Y:S02]  /*08c0*/  SEL R28, R17, R28, !P5 ;  /* 0x0000001c111c7207 */ /* 0x000fe40006800000 */
[----:B------:R-:W-:Y:S02]  /*08d0*/  ISETP.LT.U32.AND P0, PT, R32, UR8, PT ;  /* 0x0000000820007c0c */ /* 0x000fe4000bf01070 */
[----:B------:R-:W-:Y:S02]  /*08e0*/  @!P1 IADD3 R29, R29, -UR18, RZ ;  /* 0x800000121d1d9c10 */ /* 0x000fe4000fffe0ff */
[----:B------:R-:W-:Y:S02]  /*08f0*/  IABS R33, R28 ;  /* 0x0000001c00217213 */ /* 0x000fe40000000000 */
[----:B------:R-:W-:Y:S02]  /*0900*/  @P2 IADD3 R24, R24, 0x1, RZ ;  /* 0x0000000118182810 */ /* 0x000fe40007ffe0ff */
[----:B------:R-:W-:Y:S01]  /*0910*/  ISETP.LT.U32.AND P2, PT, R29, UR18, PT ;  /* 0x000000121d007c0c */ /* 0x000fe2000bf41070 */
[----:B------:R-:W-:Y:S01]  /*0920*/  IMAD.HI.U32 R26, R33, UR9, RZ ;  /* 0x00000009211a7c27 */ /* 0x000fe2000f8e00ff */
[----:B------:R-:W-:-:S02]  /*0930*/  IADD3 R22, R29, -UR18, RZ ;  /* 0x800000121d167c10 */ /* 0x000fc4000fffe0ff */
[----:B------:R-:W-:Y:S01]  /*0940*/  @!P3 IADD3 R25, R25, 0x1, RZ ;  /* 0x000000011919b810 */ /* 0x000fe20007ffe0ff */
[----:B------:R-:W-:Y:S01]  /*0950*/  @!P4 IMAD.MOV R24, RZ, RZ, -R24 ;  /* 0x000000ffff18c224 */ /* 0x000fe200078e0a18 */
[----:B------:R-:W-:Y:S02]  /*0960*/  SEL R22, R22, R29, !P2 ;  /* 0x0000001d16167207 */ /* 0x000fe40005000000 */
[----:B------:R-:W-:Y:S01]  /*0970*/  ISETP.GE.U32.AND P2, PT, R29, UR18, PT ;  /* 0x000000121d007c0c */ /* 0x000fe2000bf46070 */
[----:B------:R-:W-:Y:S01]  /*0980*/  IMAD R29, R26, R23, R33 ;  /* 0x000000171a1d7224 */ /* 0x000fe200078e0221 */
[----:B------:R-:W-:Y:S02]  /*0990*/  @!P0 IADD3 R32, R32, -UR13, RZ ;  /* 0x8000000d20208c10 */ /* 0x000fe4000fffe0ff */
[----:B------:R-:W-:Y:S02]  /*09a0*/  ISETP.GE.AND P3, PT, R30, RZ, PT ;  /* 0x000000ff1e00720c */ /* 0x000fe40003f66270 */
[----:B------:R-:W-:-:S02]  /*09b0*/  @!P1 IADD3 R14, R14, 0x1, RZ ;  /* 0x000000010e0e9810 */ /* 0x000fc40007ffe0ff */
[----:B------:R-:W-:Y:S02]  /*09c0*/  @P6 IADD3 R25, R25, 0x1, RZ ;  /* 0x0000000119196810 */ /* 0x000fe40007ffe0ff */
[----:B------:R-:W-:Y:S02]  /*09d0*/  ISETP.LT.U32.AND P1, PT, R29, UR18, PT ;  /* 0x000000121d007c0c */ /* 0x000fe4000bf21070 */
[C---:B------:R-:W-:Y:S02]  /*09e0*/  ISETP.LT.U32.AND P4, PT, R32.reuse, UR8, PT ;  /* 0x0000000820007c0c */ /* 0x040fe4000bf81070 */
[----:B------:R-:W-:Y:S02]  /*09f0*/  IADD3 R33, R32, -UR13, RZ ;  /* 0x8000000d20217c10 */ /* 0x000fe4000fffe0ff */
[C---:B------:R-:W-:Y:S02]  /*0a00*/  ISETP.GE.AND P6, PT, R27.reuse, RZ, PT ;  /* 0x000000ff1b00720c */ /* 0x040fe40003fc6270 */
[----:B------:R-:W-:-:S02]  /*0a10*/  LOP3.LUT R27, R27, UR10, RZ, 0x3c, !PT ;  /* 0x0000000a1b1b7c12 */ /* 0x000fc4000f8e3cff */
[----:B------:R-:W-:Y:S02]  /*0a20*/  SEL R34, R33, R32, !P4 ;  /* 0x0000002021227207 */ /* 0x000fe40006000000 */
[----:B------:R-:W-:Y:S02]  /*0a30*/  ISETP.GE.AND P4, PT, R27, RZ, PT ;  /* 0x000000ff1b00720c */ /* 0x000fe40003f86270 */
[----:B------:R-:W-:Y:S01]  /*0a40*/  LOP3.LUT R27, R31, UR16, RZ, 0x3c, !PT ;  /* 0x000000101f1b7c12 */ /* 0x000fe2000f8e3cff */
[----:B------:R-:W-:Y:S01]  /*0a50*/  @!P3 IMAD.MOV R34, RZ, RZ, -R34 ;  /* 0x000000ffff22b224 */ /* 0x000fe200078e0a22 */
[----:B------:R-:W-:Y:S02]  /*0a60*/  @!P1 IADD3 R29, R29, -UR18, RZ ;  /* 0x800000121d1d9c10 */ /* 0x000fe4000fffe0ff */
[----:B------:R-:W-:Y:S01]  /*0a70*/  ISETP.GE.AND P3, PT, R27, RZ, PT ;  /* 0x000000ff1b00720c */ /* 0x000fe20003f66270 */
[----:B------:R-:W-:Y:S01]  /*0a80*/  @!P6 IMAD.MOV R22, RZ, RZ, -R22 ;  /* 0x000000ffff16e224 */ /* 0x000fe200078e0a16 */
[----:B------:R-:W-:-:S02]  /*0a90*/  SEL R27, R17, R34, !P5 ;  /* 0x00000022111b7207 */ /* 0x000fc40006800000 */
[----:B------:R-:W-:Y:S02]  /*0aa0*/  ISETP.GE.U32.AND P6, PT, R29, UR18, PT ;  /* 0x000000121d007c0c */ /* 0x000fe4000bfc6070 */
[----:B------:R-:W-:Y:S02]  /*0ab0*/  @P2 IADD3 R14, R14, 0x1, RZ ;  /* 0x000000010e0e2810 */ /* 0x000fe40007ffe0ff */
[----:B------:R-:W-:Y:S02]  /*0ac0*/  @!P1 IADD3 R26, R26, 0x1, RZ ;  /* 0x000000011a1a9810 */ /* 0x000fe40007ffe0ff */
[----:B------:R-:W-:Y:S02]  /*0ad0*/  ISETP.GE.U32.AND P2, PT, R32, UR8, PT ;  /* 0x0000000820007c0c */ /* 0x000fe4000bf46070 */
[----:B------:R-:W-:Y:S01]  /*0ae0*/  ISETP.GE.AND P1, PT, R28, RZ, PT ;  /* 0x000000ff1c00720c */ /* 0x000fe20003f26270 */
[----:B------:R-:W-:Y:S01]  /*0af0*/  @!P3 IMAD.MOV R25, RZ, RZ, -R25 ;  /* 0x000000ffff19b224 */ /* 0x000fe200078e0a19 */
[----:B------:R-:W-:-:S02]  /*0b00*/  IABS R32, R27 ;  /* 0x0000001b00207213 */ /* 0x000fc40000000000 */
[----:B------:R-:W-:Y:S02]  /*0b10*/  LOP3.LUT R28, R28, UR10, RZ, 0x3c, !PT ;  /* 0x0000000a1c1c7c12 */ /* 0x000fe4000f8e3cff */
[----:B------:R-:W-:Y:S02]  /*0b20*/  @P6 IADD3 R26, R26, 0x1, RZ ;  /* 0x000000011a1a6810 */ /* 0x000fe40007ffe0ff */
[----:B------:R-:W-:Y:S01]  /*0b30*/  ISETP.GE.AND P3, PT, R28, RZ, PT ;  /* 0x000000ff1c00720c */ /* 0x000fe20003f66270 */
[----:B------:R-:W-:Y:S01]  /*0b40*/  IMAD.HI.U32 R28, R32, UR9, RZ ;  /* 0x00000009201c7c27 */ /* 0x000fe2000f8e00ff */
[C---:B------:R-:W-:Y:S02]  /*0b50*/  ISETP.LT.U32.AND P6, PT, R29.reuse, UR18, PT ;  /* 0x000000121d007c0c */ /* 0x040fe4000bfc1070 */
[----:B------:R-:W-:Y:S01]  /*0b60*/  @!P4 IADD3 R14, -R14, RZ, RZ ;  /* 0x000000ff0e0ec210 */ /* 0x000fe20007ffe1ff */
[----:B------:R-:W-:Y:S01]  /*0b70*/  IMAD R23, R28, R23, R32 ;  /* 0x000000171c177224 */ /* 0x000fe200078e0220 */
[----:B------:R-:W-:-:S02]  /*0b80*/  IADD3 R32, R29, -UR18, RZ ;  /* 0x800000121d207c10 */ /* 0x000fc4000fffe0ff */
[----:B------:R-:W-:Y:S02]  /*0b90*/  @!P0 IADD3 R19, R19, 0x1, RZ ;  /* 0x0000000113138810 */ /* 0x000fe40007ffe0ff */
[----:B------:R-:W-:Y:S02]  /*0ba0*/  SEL R29, R32, R29, !P6 ;  /* 0x0000001d201d7207 */ /* 0x000fe40007000000 */
[----:B------:R-:W-:Y:S01]  /*0bb0*/  LOP3.LUT R32, R30, UR16, RZ, 0x3c, !PT ;  /* 0x000000101e207c12 */ /* 0x000fe2000f8e3cff */
[----:B------:R-:W-:Y:S01]  /*0bc0*/  @!P3 IMAD.MOV R26, RZ, RZ, -R26 ;  /* 0x000000ffff1ab224 */ /* 0x000fe200078e0a1a */
[----:B------:R-:W-:Y:S01]  /*0bd0*/  ISETP.LT.U32.AND P6, PT, R23, UR18, PT ;  /* 0x0000001217007c0c */ /* 0x000fe2000bfc1070 */
[----:B------:R-:W-:Y:S01]  /*0be0*/  @!P1 IMAD.MOV R29, RZ, RZ, -R29 ;  /* 0x000000ffff1d9224 */ /* 0x000fe200078e0a1d */
[----:B------:R-:W-:Y:S02]  /*0bf0*/  ISETP.GE.AND P4, PT, R32, RZ, PT ;  /* 0x000000ff2000720c */ /* 0x000fe40003f86270 */
[----:B------:R-:W-:-:S02]  /*0c00*/  @P2 IADD3 R19, R19, 0x1, RZ ;  /* 0x0000000113132810 */ /* 0x000fc40007ffe0ff */
[----:B------:R-:W-:Y:S02]  /*0c10*/  PLOP3.LUT P0, PT, PT, PT, UP0, 0x80, 0x0 ;  /* 0x000000000000781c */ /* 0x000fe40003f0f008 */
[----:B------:R-:W-:Y:S02]  /*0c20*/  SEL R18, R17, R18, !P5 ;  /* 0x0000001211127207 */ /* 0x000fe40006800000 */
[----:B------:R-:W-:Y:S02]  /*0c30*/  ISETP.LT.AND P3, PT, R16, c[0x0][0x18c], !P0 ;  /* 0x0000630010007a0c */ /* 0x000fe40004761270 */
[----:B------:R-:W-:Y:S02]  /*0c40*/  LOP3.LUT R16, R27, UR10, RZ, 0x3c, !PT ;  /* 0x0000000a1b107c12 */ /* 0x000fe4000f8e3cff */
[----:B------:R-:W-:Y:S01]  /*0c50*/  @!P6 IADD3 R23, R23, -UR18, RZ ;  /* 0x800000121717ec10 */ /* 0x000fe2000fffe0ff */
[----:B------:R-:W-:Y:S01]  /*0c60*/  @!P4 IMAD.MOV R19, RZ, RZ, -R19 ;  /* 0x000000ffff13c224 */ /* 0x000fe200078e0a13 */
[----:B------:R-:W-:-:S02]  /*0c70*/  @!P6 IADD3 R28, R28, 0x1, RZ ;  /* 0x000000011c1ce810 */ /* 0x000fc40007ffe0ff */
[----:B------:R-:W-:Y:S02]  /*0c80*/  ISETP.GE.U32.AND P4, PT, R23, UR18, PT ;  /* 0x0000001217007c0c */ /* 0x000fe4000bf86070 */
[----:B------:R-:W-:Y:S02]  /*0c90*/  ISETP.GE.AND P6, PT, R16, RZ, PT ;  /* 0x000000ff1000720c */ /* 0x000fe40003fc6270 */
[C---:B------:R-:W-:Y:S02]  /*0ca0*/  SEL R24, R17.reuse, R24, !P5 ;  /* 0x0000001811187207 */ /* 0x040fe40006800000 */
[C---:B------:R-:W-:Y:S02]  /*0cb0*/  SEL R25, R17.reuse, R25, !P5 ;  /* 0x0000001911197207 */ /* 0x040fe40006800000 */
[----:B------:R-:W-:Y:S01]  /*0cc0*/  SEL R17, R17, R19, !P5 ;  /* 0x0000001311117207 */ /* 0x000fe20006800000 */
[----:B------:R-:W-:Y:S01]  /*0cd0*/  IMAD.U32 R19, RZ, RZ, UR10 ;  /* 0x0000000aff137e24 */ /* 0x000fe2000f8e00ff */
[----:B------:R-:W-:-:S02]  /*0ce0*/  ISETP.NE.AND P5, PT, RZ, UR10, PT ;  /* 0x0000000aff007c0c */ /* 0x000fc4000bfa5270 */
[----:B------:R-:W-:Y:S01]  /*0cf0*/  ISETP.LT.AND P2, PT, R20, c[0x0][0x18c], !P0 ;  /* 0x0000630014007a0c */ /* 0x000fe20004741270 */
[----:B------:R-:W-:Y:S01]  /*0d00*/  IMAD R19, R18, R19, UR11 ;  /* 0x0000000b12137e24 */ /* 0x000fe2000f8e0213 */
[----:B------:R-:W-:Y:S01]  /*0d10*/  @P4 IADD3 R28, R28, 0x1, RZ ;  /* 0x000000011c1c4810 */ /* 0x000fe20007ffe0ff */
[----:B------:R-:W-:Y:S01]  /*0d20*/  IMAD.U32 R20, RZ, RZ, UR10 ;  /* 0x0000000aff147e24 */ /* 0x000fe2000f8e00ff */
[----:B------:R-:W-:Y:S02]  /*0d30*/  MOV R18, UR10 ;  /* 0x0000000a00127c02 */ /* 0x000fe40008000f00 */
[----:B------:R-:W-:Y:S01]  /*0d40*/  ISETP.GE.AND P4, PT, R27, RZ, PT ;  /* 0x000000ff1b00720c */ /* 0x000fe20003f86270 */
[----:B------:R-:W-:Y:S01]  /*0d50*/  @!P6 IMAD.MOV R28, RZ, RZ, -R28 ;  /* 0x000000ffff1ce224 */ /* 0x000fe200078e0a1c */
[----:B------:R-:W-:Y:S01]  /*0d60*/  ISETP.LT.U32.AND P6, PT, R23, UR18, PT ;  /* 0x0000001217007c0c */ /* 0x000fe2000bfc1070 */
[----:B------:R-:W-:Y:S01]  /*0d70*/  IMAD R25, R25, R18, UR11 ;  /* 0x0000000b19197e24 */ /* 0x000fe2000f8e0212 */
[----:B------:R-:W-:Y:S01]  /*0d80*/  IADD3 R18, R23, -UR18, RZ ;  /* 0x8000001217127c10 */ /* 0x000fe2000fffe0ff */
[----:B------:R-:W-:Y:S01]  /*0d90*/  IMAD R17, R17, R20, UR11 ;  /* 0x0000000b11117e24 */ /* 0x000fe2000f8e0214 */
[----:B------:R-:W-:Y:S01]  /*0da0*/  SEL R16, R21, UR5, P5 ;  /* 0x0000000515107c07 */ /* 0x000fe2000a800000 */
[----:B------:R-:W-:Y:S01]  /*0db0*/  IMAD.U32 R21, RZ, RZ, UR10 ;  /* 0x0000000aff157e24 */ /* 0x000fe2000f8e00ff */
[----:B------:R-:W-:Y:S01]  /*0dc0*/  SEL R18, R18, R23, !P6 ;  /* 0x0000001712127207 */ /* 0x000fe20007000000 */
[----:B------:R-:W-:Y:S01]  /*0dd0*/  IMAD.MOV.U32 R27, RZ, RZ, 0x2 ;  /* 0x00000002ff1b7424 */ /* 0x000fe200078e00ff */
[----:B------:R-:W-:Y:S01]  /*0de0*/  SEL R14, R14, UR5, P5 ;  /* 0x000000050e0e7c07 */ /* 0x000fe2000a800000 */
[----:B------:R-:W-:Y:S01]  /*0df0*/  IMAD R16, R16, UR17, R19 ;  /* 0x0000001110107c24 */ /* 0x000fe2000f8e0213 */
[----:B------:R-:W-:Y:S01]  /*0e00*/  SEL R26, R26, UR5, P5 ;  /* 0x000000051a1a7c07 */ /* 0x000fe2000a800000 */
[----:B------:R-:W-:Y:S01]  /*0e10*/  IMAD R19, R24, R21, UR11 ;  /* 0x0000000b18137e24 */ /* 0x000fe2000f8e0215 */
[----:B------:R-:W-:Y:S01]  /*0e20*/  SEL R28, R28, UR5, P5 ;  /* 0x000000051c1c7c07 */ /* 0x000fe2000a800000 */
[----:B------:R-:W-:Y:S01]  /*0e30*/  @!P4 IMAD.MOV R18, RZ, RZ, -R18 ;  /* 0x000000ffff12c224 */ /* 0x000fe200078e0a12 */
[----:B------:R-:W-:Y:S01]  /*0e40*/  SEL R15, R15, UR5, P5 ;  /* 0x000000050f0f7c07 */ /* 0x000fe2000a800000 */
[----:B------:R-:W-:Y:S01]  /*0e50*/  IMAD R14, R14, UR17, R19 ;  /* 0x000000110e0e7c24 */ /* 0x000fe2000f8e0213 */
[----:B------:R-:W-:Y:S01]  /*0e60*/  SEL R19, R22, UR5, P5 ;  /* 0x0000000516137c07 */ /* 0x000fe2000a800000 */
[----:B------:R-:W-:Y:S01]  /*0e70*/  IMAD R24, R26, UR17, R25 ;  /* 0x000000111a187c24 */ /* 0x000fe2000f8e0219 */
[----:B------:R-:W-:Y:S01]  /*0e80*/  SEL R29, R29, UR5, P5 ;  /* 0x000000051d1d7c07 */ /* 0x000fe2000a800000 */
[----:B------:R-:W-:Y:S01]  /*0e90*/  IMAD R17, R28, UR17, R17 ;  /* 0x000000111c117c24 */ /* 0x000fe2000f8e0211 */
[----:B------:R-:W-:Y:S01]  /*0ea0*/  ISETP.LT.AND P1, PT, R31, c[0x0][0x18c], !P0 ;  /* 0x000063001f007a0c */ /* 0x000fe20004721270 */
[----:B------:R-:W-:Y:S01]  /*0eb0*/  IMAD.IADD R16, R16, 0x1, R15 ;  /* 0x0000000110107824 */ /* 0x000fe200078e020f */
[----:B------:R-:W-:Y:S01]  /*0ec0*/  SEL R18, R18, UR5, P5 ;  /* 0x0000000512127c07 */ /* 0x000fe2000a800000 */
[----:B------:R-:W-:Y:S01]  /*0ed0*/  IMAD.IADD R22, R14, 0x1, R19 ;  /* 0x000000010e167824 */ /* 0x000fe200078e0213 */
[----:B------:R-:W-:Y:S01]  /*0ee0*/  ISETP.LT.AND P0, PT, R30, c[0x0][0x18c], !P0 ;  /* 0x000063001e007a0c */ /* 0x000fe20004701270 */
[----:B------:R-:W-:Y:S01]  /*0ef0*/  IMAD.WIDE R20, R16, R27, c[0x0][0x160] ;  /* 0x0000580010147625 */ /* 0x000fe200078e021b */
[----:B------:R-:W-:-:S02]  /*0f00*/  IADD3 R24, R24, R29, RZ ;  /* 0x0000001d18187210 */ /* 0x000fc40007ffe0ff */
[----:B------:R-:W-:Y:S01]  /*0f10*/  PRMT R31, RZ, 0x7610, R31 ;  /* 0x00007610ff1f7816 */ /* 0x000fe2000000001f */
[----:B------:R-:W-:Y:S01]  /*0f20*/  IMAD.IADD R18, R17, 0x1, R18 ;  /* 0x0000000111127824 */ /* 0x000fe200078e0212 */
[----:B------:R-:W-:Y:S01]  /*0f30*/  PRMT R30, RZ, 0x7610, R30 ;  /* 0x00007610ff1e7816 */ /* 0x000fe2000000001e */
[-C--:B------:R-:W-:Y:S01]  /*0f40*/  IMAD.WIDE R22, R22, R27.reuse, c[0x0][0x160] ;  /* 0x0000580016167625 */ /* 0x080fe200078e021b */
[----:B------:R-:W-:Y:S02]  /*0f50*/  PRMT R17, RZ, 0x7610, R17 ;  /* 0x00007610ff117816 */ /* 0x000fe40000000011 */
[----:B------:R-:W-:Y:S01]  /*0f60*/  PRMT R19, RZ, 0x7610, R19 ;  /* 0x00007610ff137816 */ /* 0x000fe20000000013 */
[-C--:B------:R-:W-:Y:S01]  /*0f70*/  IMAD.WIDE R24, R24, R27.reuse, c[0x0][0x160] ;  /* 0x0000580018187625 */ /* 0x080fe200078e021b */
[----:B------:R-:W2:Y:S03]  /*0f80*/  @P3 LDG.E.EL.U16 R31, [R20.64] ;  /* 0x0000000e141f3981 */ /* 0x000ea6000c2e1500 */
[----:B------:R-:W-:Y:S01]  /*0f90*/  IMAD.WIDE R26, R18, R27, c[0x0][0x160] ;  /* 0x00005800121a7625 */ /* 0x000fe200078e021b */
[----:B------:R-:W3:Y:S04]  /*0fa0*/  @P2 LDG.E.EL.U16 R30, [R22.64] ;  /* 0x0000000e161e2981 */ /* 0x000ee8000c2e1500 */
[----:B------:R0:W4:Y:S04]  /*0fb0*/  @P1 LDG.E.EL.U16 R17, [R24.64] ;  /* 0x0000000e18111981 */ /* 0x000128000c2e1500 */
[----:B------:R-:W5:Y:S01]  /*0fc0*/  @P0 LDG.E.EL.U16 R19, [R26.64] ;  /* 0x0000000e1a130981 */ /* 0x000f62000c2e1500 */
[----:B------:R-:W-:Y:S01]  /*0fd0*/  ISETP.NE.AND P4, PT, RZ, UR4, PT ;  /* 0x00000004ff007c0c */ /* 0x000fe2000bf85270 */
[----:B------:R-:W-:Y:S01]  /*0fe0*/  IMAD.MOV.U32 R18, RZ, RZ, 0x3f800000 ;  /* 0x3f800000ff127424 */ /* 0x000fe200078e00ff */
[----:B------:R-:W-:Y:S01]  /*0ff0*/  MOV R16, 0x3f800000 ;  /* 0x3f80000000107802 */ /* 0x000fe20000000f00 */
[----:B------:R-:W-:Y:S01]  /*1000*/  IMAD.MOV.U32 R15, RZ, RZ, 0x3f800000 ;  /* 0x3f800000ff0f7424 */ /* 0x000fe200078e00ff */
[----:B------:R-:W-:Y:S01]  /*1010*/  CS2R R28, SRZ ;  /* 0x00000000001c7805 */ /* 0x000fe2000001ff00 */
[----:B------:R-:W-:-:S02]  /*1020*/  IMAD.MOV.U32 R14, RZ, RZ, 0x3f800000 ;  /* 0x3f800000ff0e7424 */ /* 0x000fc400078e00ff */
[----:B------:R-:W-:Y:S02]  /*1030*/  IMAD.MOV.U32 R34, RZ, RZ, RZ ;  /* 0x000000ffff227224 */ /* 0x000fe400078e00ff */
[----:B0-----:R-:W-:Y:S01]  /*1040*/  IMAD.MOV.U32 R25, RZ, RZ, RZ ;  /* 0x000000ffff197224 */ /* 0x001fe200078e00ff */
[----:B--2---:R-:W-:Y:S02]  /*1050*/  SEL R31, R31, RZ, P3 ;  /* 0x000000ff1f1f7207 */ /* 0x004fe40001800000 */
[----:B---3--:R-:W-:Y:S02]  /*1060*/  SEL R30, R30, RZ, P2 ;  /* 0x000000ff1e1e7207 */ /* 0x008fe40001000000 */
[----:B----4-:R-:W-:Y:S02]  /*1070*/  SEL R22, R17, RZ, P1 ;  /* 0x000000ff11167207 */ /* 0x010fe40000800000 */
[----:B-----5:R-:W-:Y:S01]  /*1080*/  SEL R21, R19, RZ, P0 ;  /* 0x000000ff13157207 */ /* 0x020fe20000000000 */
[----:B------:R-:W-:-:S02]  /*1090*/  HADD2.F32 R17, -RZ, R31.H0_H0 ;  /* 0x2000001fff117230 */ /* 0x000fc40000004100 */
[----:B------:R-:W-:Y:S02]  /*10a0*/  HADD2.F32 R20, -RZ, R30.H0_H0 ;  /* 0x2000001eff147230 */ /* 0x000fe40000004100 */
[----:B------:R-:W-:Y:S02]  /*10b0*/  HADD2.F32 R19, -RZ, R22.H0_H0 ;  /* 0x20000016ff137230 */ /* 0x000fe40000004100 */
[----:B------:R-:W-:Y:S01]  /*10c0*/  HADD2.F32 R21, -RZ, R21.H0_H0 ;  /* 0x20000015ff157230 */ /* 0x000fe20000004100 */
[----:B------:R-:W-:Y:S05]  /*10d0*/  @!P4 BRA `(.L_x_1) ;  /* 0x000004800000c947 */ /* 0x000fea0003800000 */
[----:B------:R-:W-:Y:S01]  /*10e0*/  FADD R18, R9, 1 ;  /* 0x3f80000009127421 */ /* 0x000fe20000000000 */
[----:B------:R-:W-:Y:S06]  /*10f0*/  BAR.SYNC 0x0 ;  /* 0x0000000000007b1d */ /* 0x000fec0000000000 */
[----:B------:R-:W-:Y:S01]  /*1100*/  STS [R13.X8], R18 ;  /* 0x000000120d007388 */ /* 0x000fe20000008800 */
[----:B------:R-:W-:Y:S01]  /*1110*/  FADD R15, R10, 1 ;  /* 0x3f8000000a0f7421 */ /* 0x000fe20000000000 */
[----:B------:R-:W-:Y:S01]  /*1120*/  FADD R16, R11, 1 ;  /* 0x3f8000000b107421 */ /* 0x000fe20000000000 */
[----:B------:R-:W-:Y:S01]  /*1130*/  FADD R14, R12, 1 ;  /* 0x3f8000000c0e7421 */ /* 0x000fe20000000000 */
[----:B------:R-:W-:Y:S06]  /*1140*/  BAR.SYNC 0x0 ;  /* 0x0000000000007b1d */ /* 0x000fec0000000000 */
[----:B------:R-:W0:Y:S01]  /*1150*/  LDS R29, [R13.X8] ;  /* 0x000000000d1d7984 */ /* 0x000e220000008800 */
[----:B------:R-:W-:Y:S01]  /*1160*/  FADD R24, R17, -R0 ;  /* 0x8000000011187221 */ /* 0x000fe20000000000 */
[----:B------:R-:W-:Y:S01]  /*1170*/  FADD R23, R20, -R3 ;  /* 0x8000000314177221 */ /* 0x000fe20000000000 */
[----:B------:R-:W-:Y:S01]  /*1180*/  FADD R22, R19, -R2 ;  /* 0x8000000213167221 */ /* 0x000fe20000000000 */
[----:B------:R-:W-:Y:S06]  /*1190*/  BAR.SYNC 0x0 ;  /* 0x0000000000007b1d */ /* 0x000fec0000000000 */
[----:B------:R-:W-:Y:S01]  /*11a0*/  STS [R13.X8], R15 ;  /* 0x0000000f0d007388 */ /* 0x000fe20000008800 */
[----:B------:R-:W-:Y:S01]  /*11b0*/  FMUL R27, R24, 0.25 ;  /* 0x3e800000181b7820 */ /* 0x000fe20000400000 */
[----:B------:R-:W-:Y:S01]  /*11c0*/  FMUL R28, R23, 0.25 ;  /* 0x3e800000171c7820 */ /* 0x000fe20000400000 */
[----:B------:R-:W-:Y:S01]  /*11d0*/  FMUL R31, R22, 0.25 ;  /* 0x3e800000161f7820 */ /* 0x000fe20000400000 */
[----:B------:R-:W-:Y:S06]  /*11e0*/  BAR.SYNC 0x0 ;  /* 0x0000000000007b1d */ /* 0x000fec0000000000 */
[----:B------:R-:W1:Y:S01]  /*11f0*/  LDS R30, [R13.X8] ;  /* 0x000000000d1e7984 */ /* 0x000e620000008800 */
[----:B------:R-:W-:-:S03]  /*1200*/  FADD R25, R21, -R4 ;  /* 0x8000000415197221 */ /* 0x000fc60000000000 */
[----:B------:R-:W-:Y:S06]  /*1210*/  BAR.SYNC 0x0 ;  /* 0x0000000000007b1d */ /* 0x000fec0000000000 */
[----:B------:R-:W-:Y:S01]  /*1220*/  STS [R13.X8], R16 ;  /* 0x000000100d007388 */ /* 0x000fe20000008800 */
[----:B------:R-:W-:-:S03]  /*1230*/  FMUL R32, R25, 0.25 ;  /* 0x3e80000019207820 */ /* 0x000fc60000400000 */
[----:B------:R-:W-:Y:S06]  /*1240*/  BAR.SYNC 0x0 ;  /* 0x0000000000007b1d */ /* 0x000fec0000000000 */
[----:B------:R-:W2:Y:S04]  /*1250*/  LDS R33, [R13.X8] ;  /* 0x000000000d217984 */ /* 0x000ea80000008800 */
[----:B------:R-:W-:Y:S06]  /*1260*/  BAR.SYNC 0x0 ;  /* 0x0000000000007b1d */ /* 0x000fec0000000000 */
[----:B------:R-:W-:Y:S04]  /*1270*/  STS [R13.X8], R14 ;  /* 0x0000000e0d007388 */ /* 0x000fe80000008800 */
[----:B------:R-:W-:Y:S06]  /*1280*/  BAR.SYNC 0x0 ;  /* 0x0000000000007b1d */ /* 0x000fec0000000000 */
[----:B------:R-:W3:Y:S01]  /*1290*/  LDS R26, [R13.X8] ;  /* 0x000000000d1a7984 */ /* 0x000ee20000008800 */
[----:B0-----:R-:W-:-:S02]  /*12a0*/  FSETP.GT.AND P5, PT, |R29|, 8.50705917302346158658e+37, PT ;  /* 0x7e8000001d00780b */ /* 0x001fc40003fa4200 */
[----:B------:R-:W-:Y:S02]  /*12b0*/  FSETP.GEU.AND P4, PT, |R29|, 1.175494350822287508e-38, PT ;  /* 0x008000001d00780b */ /* 0x000fe40003f8e200 */
[----:B-1----:R-:W-:Y:S02]  /*12c0*/  FSETP.GT.AND P6, PT, |R30|, 8.50705917302346158658e+37, PT ;  /* 0x7e8000001e00780b */ /* 0x002fe40003fc4200 */
[----:B------:R-:W-:Y:S02]  /*12d0*/  FSEL R27, R27, R24, P5 ;  /* 0x000000181b1b7208 */ /* 0x000fe40002800000 */
[----:B------:R-:W-:-:S05]  /*12e0*/  FSEL R28, R28, R23, P6 ;  /* 0x000000171c1c7208 */ /* 0x000fca0003000000 */
[----:B------:R-:W-:Y:S01]  /*12f0*/  @P5 FMUL R29, R29, 0.25 ;  /* 0x3e8000001d1d5820 */ /* 0x000fe20000400000 */
[C---:B------:R-:W-:Y:S01]  /*1300*/  FSETP.GEU.AND P5, PT, |R30|.reuse, 1.175494350822287508e-38, PT ;  /* 0x008000001e00780b */ /* 0x040fe20003fae200 */
[----:B------:R-:W-:Y:S02]  /*1310*/  @!P4 FMUL R27, R27, 16777216 ;  /* 0x4b8000001b1bc820 */ /* 0x000fe40000400000 */
[----:B------:R-:W-:Y:S01]  /*1320*/  @!P4 FMUL R29, R29, 16777216 ;  /* 0x4b8000001d1dc820 */ /* 0x000fe20000400000 */
[----:B------:R-:W-:Y:S01]  /*1330*/  @P6 FMUL R30, R30, 0.25 ;  /* 0x3e8000001e1e6820 */ /* 0x000fe20000400000 */
[C---:B--2---:R-:W-:Y:S02]  /*1340*/  FSETP.GT.AND P4, PT, |R33|.reuse, 8.50705917302346158658e+37, PT ;  /* 0x7e8000002100780b */ /* 0x044fe40003f84200 */
[----:B------:R-:W-:Y:S02]  /*1350*/  FSETP.GEU.AND P6, PT, |R33|, 1.175494350822287508e-38, PT ;  /* 0x008000002100780b */ /* 0x000fe40003fce200 */
[----:B------:R-:W-:Y:S01]  /*1360*/  FSEL R31, R31, R22, P4 ;  /* 0x000000161f1f7208 */ /* 0x000fe20002000000 */
[----:B------:R-:W0:Y:S03]  /*1370*/  MUFU.RCP R29, R29 ;  /* 0x0000001d001d7308 */ /* 0x000e260000001000 */
[----:B------:R-:W-:Y:S01]  /*1380*/  @!P5 FMUL R30, R30, 16777216 ;  /* 0x4b8000001e1ed820 */ /* 0x000fe20000400000 */
[----:B------:R-:W-:-:S04]  /*1390*/  @!P5 FMUL R28, R28, 16777216 ;  /* 0x4b8000001c1cd820 */ /* 0x000fc80000400000 */
[----:B------:R-:W-:Y:S01]  /*13a0*/  @P4 FMUL R33, R33, 0.25 ;  /* 0x3e80000021214820 */ /* 0x000fe20000400000 */
[----:B------:R-:W1:Y:S01]  /*13b0*/  MUFU.RCP R30, R30 ;  /* 0x0000001e001e7308 */ /* 0x000e620000001000 */
[----:B------:R-:W-:Y:S02]  /*13c0*/  @!P6 FMUL R31, R31, 16777216 ;  /* 0x4b8000001f1fe820 */ /* 0x000fe40000400000 */
[----:B------:R-:W-:Y:S01]  /*13d0*/  @!P6 FMUL R33, R33, 16777216 ;  /* 0x4b8000002121e820 */ /* 0x000fe20000400000 */
[C---:B---3--:R-:W-:Y:S02]  /*13e0*/  FSETP.GT.AND P5, PT, |R26|.reuse, 8.50705917302346158658e+37, PT ;  /* 0x7e8000001a00780b */ /* 0x048fe40003fa4200 */
[----:B------:R-:W-:-:S03]  /*13f0*/  FSETP.GEU.AND P4, PT, |R26|, 1.175494350822287508e-38, PT ;  /* 0x008000001a00780b */ /* 0x000fc60003f8e200 */
[----:B------:R-:W2:Y:S01]  /*1400*/  MUFU.RCP R33, R33 ;  /* 0x0000002100217308 */ /* 0x000ea20000001000 */
[----:B------:R-:W-:Y:S01]  /*1410*/  FSEL R34, R32, R25, P5 ;  /* 0x0000001920227208 */ /* 0x000fe20002800000 */
[----:B0-----:R-:W-:Y:S01]  /*1420*/  FFMA R32, R29, R27, R0 ;  /* 0x0000001b1d207223 */ /* 0x001fe20000000000 */
[----:B-1----:R-:W-:-:S03]  /*1430*/  FFMA R27, R30, R28, R3 ;  /* 0x0000001c1e1b7223 */ /* 0x002fc60000000003 */
[----:B------:R-:W-:Y:S02]  /*1440*/  FADD R28, R17, -R32 ;  /* 0x80000020111c7221 */ /* 0x000fe40000000000 */
[----:B------:R-:W-:Y:S01]  /*1450*/  @P5 FMUL R26, R26, 0.25 ;  /* 0x3e8000001a1a5820 */ /* 0x000fe20000400000 */
[----:B------:R-:W-:Y:S01]  /*1460*/  FADD R29, R20, -R27 ;  /* 0x8000001b141d7221 */ /* 0x000fe20000000000 */
[----:B------:R-:W-:Y:S01]  /*1470*/  @!P4 FMUL R34, R34, 16777216 ;  /* 0x4b8000002222c820 */ /* 0x000fe20000400000 */
[----:B------:R-:W-:Y:S01]  /*1480*/  FFMA R28, R24, R28, R5 ;  /* 0x0000001c181c7223 */ /* 0x000fe20000000005 */
[----:B------:R-:W-:Y:S01]  /*1490*/  @!P4 FMUL R26, R26, 16777216 ;  /* 0x4b8000001a1ac820 */ /* 0x000fe20000400000 */
[----:B------:R-:W-:Y:S01]  /*14a0*/  FFMA R29, R23, R29, R6 ;  /* 0x0000001d171d7223 */ /* 0x000fe20000000006 */
[----:B--2---:R-:W-:Y:S01]  /*14b0*/  FFMA R30, R33, R31, R2 ;  /* 0x0000001f211e7223 */ /* 0x004fe20000000002 */
[----:B------:R-:W-:Y:S01]  /*14c0*/  MOV R20, R27 ;  /* 0x0000001b00147202 */ /* 0x000fe20000000f00 */
[----:B------:R-:W0:Y:S02]  /*14d0*/  MUFU.RCP R35, R26 ;  /* 0x0000001a00237308 */ /* 0x000e240000001000 */
[----:B0-----:R-:W-:Y:S01]  /*14e0*/  FFMA R36, R35, R34, R4 ;  /* 0x0000002223247223 */ /* 0x001fe20000000004 */
[--C-:B------:R-:W-:Y:S01]  /*14f0*/  FADD R34, R19, -R30.reuse ;  /* 0x8000001e13227221 */ /* 0x100fe20000000000 */
[----:B------:R-:W-:-:S02]  /*1500*/  IMAD.MOV.U32 R19, RZ, RZ, R30 ;  /* 0x000000ffff137224 */ /* 0x000fc400078e001e */
[--C-:B------:R-:W-:Y:S01]  /*1510*/  FADD R17, R21, -R36.reuse ;  /* 0x8000002415117221 */ /* 0x100fe20000000000 */
[----:B------:R-:W-:Y:S01]  /*1520*/  FFMA R34, R22, R34, R7 ;  /* 0x0000002216227223 */ /* 0x000fe20000000007 */
[----:B------:R-:W-:Y:S02]  /*1530*/  IMAD.MOV.U32 R21, RZ, RZ, R36 ;  /* 0x000000ffff157224 */ /* 0x000fe400078e0024 */
[----:B------:R-:W-:Y:S01]  /*1540*/  FFMA R25, R25, R17, R8 ;  /* 0x0000001119197223 */ /* 0x000fe20000000008 */
[----:B------:R-:W-:-:S04]  /*1550*/  IMAD.MOV.U32 R17, RZ, RZ, R32 ;  /* 0x000000ffff117224 */ /* 0x000fc800078e0020 */
.L_x_1:
[----:B------:R-:W-:Y:S01]  /*1560*/  UIADD3 UR4, UR4, 0x400, URZ ;  /* 0x0000040004047890 */ /* 0x000fe2000fffe03f */
[----:B------:R-:W-:Y:S01]  /*1570*/  FSEL R0, R17, R0, P3 ;  /* 0x0000000011007208 */ /* 0x000fe20001800000 */
[----:B------:R-:W-:Y:S01]  /*1580*/  ULDC UR5, c[0x0][0x18c] ;  /* 0x0000630000057ab9 */ /* 0x000fe20000000800 */
[----:B------:R-:W-:Y:S01]  /*1590*/  FSEL R3, R20, R3, P2 ;  /* 0x0000000314037208 */ /* 0x000fe20001000000 */
[----:B------:R-:W-:Y:S01]  /*15a0*/  UISETP.GE.AND UP1, UPT, UR4, UR5, UPT ;  /* 0x000000050400728c */ /* 0x000fe2000bf26270 */
[----:B------:R-:W-:-:S02]  /*15b0*/  FSEL R2, R19, R2, P1 ;  /* 0x0000000213027208 */ /* 0x000fc40000800000 */
[----:B------:R-:W-:Y:S02]  /*15c0*/  FSEL R4, R21, R4, P0 ;  /* 0x0000000415047208 */ /* 0x000fe40000000000 */
[----:B------:R-:W-:Y:S02]  /*15d0*/  FSEL R5, R28, R5, P3 ;  /* 0x000000051c057208 */ /* 0x000fe40001800000 */
[----:B------:R-:W-:Y:S02]  /*15e0*/  PLOP3.LUT P4, PT, PT, PT, UP1, 0x80, 0x0 ;  /* 0x000000000000781c */ /* 0x000fe40003f8f018 */
[----:B------:R-:W-:Y:S02]  /*15f0*/  FSEL R6, R29, R6, P2 ;  /* 0x000000061d067208 */ /* 0x000fe40001000000 */
[----:B------:R-:W-:Y:S02]  /*1600*/  FSEL R7, R34, R7, P1 ;  /* 0x0000000722077208 */ /* 0x000fe40000800000 */
[----:B------:R-:W-:-:S02]  /*1610*/  FSEL R8, R25, R8, P0 ;  /* 0x0000000819087208 */ /* 0x000fc40000000000 */
[----:B------:R-:W-:Y:S02]  /*1620*/  FSEL R9, R18, R9, P3 ;  /* 0x0000000912097208 */ /* 0x000fe40001800000 */
[----:B------:R-:W-:Y:S02]  /*1630*/  FSEL R10, R15, R10, P2 ;  /* 0x0000000a0f0a7208 */ /* 0x000fe40001000000 */
[----:B------:R-:W-:Y:S02]  /*1640*/  FSEL R11, R16, R11, P1 ;  /* 0x0000000b100b7208 */ /* 0x000fe40000800000 */
[----:B------:R-:W-:Y:S01]  /*1650*/  FSEL R12, R14, R12, P0 ;  /* 0x0000000c0e0c7208 */ /* 0x000fe20000000000 */
[----:B------:R-:W-:Y:S01]  /*1660*/  @P4 CALL.REL.NOINC `(.L_x_0) ;  /* 0x0000001000004944 */ /* 0x000fe20003c00000 */
[----:B------:R-:W-:Y:S05]  /*1670*/  BRA `(.L_x_2) ;  /* 0xffffec0000007947 */ /* 0x000fea000383ffff */
.L_x_0:
[----:B------:R-:W-:Y:S06]  /*1680*/  BAR.SYNC 0x0 ;  /* 0x0000000000007b1d */ /* 0x000fec0000000000 */
[----:B------:R-:W-:Y:S01]  /*1690*/  STS [R13.X8], R9 ;  /* 0x000000090d007388 */ /* 0x000fe20000008800 */
[----:B------:R-:W-:Y:S01]  /*16a0*/  FADD R5, R5, R6 ;  /* 0x0000000605057221 */ /* 0x000fe20000000000 */
[----:B------:R-:W-:-:S02]  /*16b0*/  UMOV UR8, 0x4 ;  /* 0x0000000400087882 */ /* 0x000fc40000000000 */
[----:B------:R-:W-:Y:S06]  /*16c0*/  BAR.SYNC 0x0 ;  /* 0x0000000000007b1d */ /* 0x000fec0000000000 */
[----:B------:R-:W-:Y:S01]  /*16d0*/  LDS R15, [R13.X8] ;  /* 0x000000000d0f7984 */ /* 0x000fe20000008800 */
[----:B------:R-:W-:Y:S02]  /*16e0*/  ULDC.64 UR4, c[0x0][0x168] ;  /* 0x00005a0000047ab9 */ /* 0x000fe40000000a00 */
[----:B------:R-:W-:Y:S01]  /*16f0*/  ULDC.64 UR6, c[0x0][0x170] ;  /* 0x00005c0000067ab9 */ /* 0x000fe20000000a00 */
[----:B------:R-:W-:Y:S06]  /*1700*/  BAR.SYNC 0x0 ;  /* 0x0000000000007b1d */ /* 0x000fec0000000000 */
[----:B------:R-:W-:Y:S01]  /*1710*/  STS [R13.X8], R10 ;  /* 0x0000000a0d007388 */ /* 0x000fe20000008800 */
[----:B------:R-:W-:-:S02]  /*1720*/  UIMAD.WIDE UR4, UR12, UR8, UR4 ;  /* 0x000000080c0472a5 */ /* 0x000fc4000f8e0204 */
[----:B------:R-:W-:Y:S01]  /*1730*/  UIMAD.WIDE UR6, UR12, UR8, UR6 ;  /* 0x000000080c0672a5 */ /* 0x000fe2000f8e0206 */
[----:B------:R-:W-:Y:S06]  /*1740*/  BAR.SYNC 0x0 ;  /* 0x0000000000007b1d */ /* 0x000fec0000000000 */
[----:B------:R-:W0:Y:S04]  /*1750*/  LDS R16, [R13.X8] ;  /* 0x000000000d107984 */ /* 0x000e280000008800 */
[----:B------:R-:W-:Y:S06]  /*1760*/  BAR.SYNC 0x0 ;  /* 0x0000000000007b1d */ /* 0x000fec0000000000 */
[----:B------:R-:W-:Y:S04]  /*1770*/  STS [R13.X8], R11 ;  /* 0x0000000b0d007388 */ /* 0x000fe80000008800 */
[----:B------:R-:W-:Y:S06]  /*1780*/  BAR.SYNC 0x0 ;  /* 0x0000000000007b1d */ /* 0x000fec0000000000 */
[----:B------:R-:W1:Y:S04]  /*1790*/  LDS R17, [R13.X8] ;  /* 0x000000000d117984 */ /* 0x000e680000008800 */
[----:B------:R-:W-:Y:S06]  /*17a0*/  BAR.SYNC 0x0 ;  /* 0x0000000000007b1d */ /* 0x000fec0000000000 */
[----:B------:R-:W-:Y:S04]  /*17b0*/  STS [R13.X8], R12 ;  /* 0x0000000c0d007388 */ /* 0x000fe80000008800 */
[----:B------:R-:W-:Y:S06]  /*17c0*/  BAR.SYNC 0x0 ;  /* 0x0000000000007b1d */ /* 0x000fec0000000000 */
[----:B------:R-:W2:Y:S01]  /*17d0*/  LDS R14, [R13.X8] ;  /* 0x000000000d0e7984 */ /* 0x000ea20000008800 */
[----:B0-----:R-:W-:-:S04]  /*17e0*/  FADD R10, R15, R16 ;  /* 0x000000100f0a7221 */ /* 0x001fc80000000000 */
[C---:B------:R-:W-:Y:S01]  /*17f0*/  FMUL R9, R10.reuse, 0.25 ;  /* 0x3e8000000a097820 */ /* 0x040fe20000400000 */
[----:B------:R-:W-:Y:S06]  /*1800*/  BAR.SYNC 0x0 ;  /* 0x0000000000007b1d */ /* 0x000fec0000000000 */
[C---:B------:R-:W-:Y:S02]  /*1810*/  FSETP.GEU.AND P2, PT, |R10|.reuse, 1.175494350822287508e-38, PT ;  /* 0x008000000a00780b */ /* 0x040fe40003f4e200 */
[----:B------:R-:W-:-:S04]  /*1820*/  FSETP.GT.AND P0, PT, |R10|, 8.50705917302346158658e+37, PT ;  /* 0x7e8000000a00780b */ /* 0x000fc80003f04200 */
[----:B------:R-:W-:Y:S01]  /*1830*/  FSEL R18, R9, R10, P0 ;  /* 0x0000000a09127208 */ /* 0x000fe20000000000 */
[----:B-1----:R-:W-:-:S04]  /*1840*/  FADD R11, R17, R10 ;  /* 0x0000000a110b7221 */ /* 0x002fc80000000000 */
[C---:B------:R-:W-:Y:S01]  /*1850*/  FMUL R12, R11.reuse, 0.25 ;  /* 0x3e8000000b0c7820 */ /* 0x040fe20000400000 */
[C---:B------:R-:W-:Y:S01]  /*1860*/  FSETP.GEU.AND P3, PT, |R11|.reuse, 1.175494350822287508e-38, PT ;  /* 0x008000000b00780b */ /* 0x040fe20003f6e200 */
[----:B------:R-:W-:Y:S01]  /*1870*/  @!P2 FMUL R18, R18, 16777216 ;  /* 0x4b8000001212a820 */ /* 0x000fe20000400000 */
[----:B------:R-:W-:Y:S01]  /*1880*/  FSETP.GT.AND P1, PT, |R11|, 8.50705917302346158658e+37, PT ;  /* 0x7e8000000b00780b */ /* 0x000fe20003f24200 */
[----:B------:R-:W-:Y:S02]  /*1890*/  @P0 FMUL R16, R16, 0.25 ;  /* 0x3e80000010100820 */ /* 0x000fe40000400000 */
[----:B------:R0:W1:Y:S01]  /*18a0*/  MUFU.RCP R19, R18 ;  /* 0x0000001200137308 */ /* 0x0000620000001000 */
[----:B------:R-:W-:Y:S01]  /*18b0*/  FSEL R20, R12, R11, P1 ;  /* 0x0000000b0c147208 */ /* 0x000fe20000800000 */
[----:B------:R-:W-:Y:S01]  /*18c0*/  @!P2 FMUL R16, R16, 16777216 ;  /* 0x4b8000001010a820 */ /* 0x000fe20000400000 */
[----:B------:R-:W-:-:S05]  /*18d0*/  FSETP.NEU.AND P2, PT, R10, RZ, PT ;  /* 0x000000ff0a00720b */ /* 0x000fca0003f4d000 */
[----:B------:R-:W-:Y:S01]  /*18e0*/  @!P3 FMUL R20, R20, 16777216 ;  /* 0x4b8000001414b820 */ /* 0x000fe20000400000 */
[----:B--2---:R-:W-:Y:S01]  /*18f0*/  FADD R9, R14, R11 ;  /* 0x0000000b0e097221 */ /* 0x004fe20000000000 */
[----:B------:R-:W-:Y:S01]  /*1900*/  @P1 FMUL R17, R17, 0.25 ;  /* 0x3e80000011111820 */ /* 0x000fe20000400000 */
[----:B------:R-:W-:Y:S02]  /*1910*/  FSETP.NEU.AND P1, PT, R11, RZ, PT ;  /* 0x000000ff0b00720b */ /* 0x000fe40003f2d000 */
[C---:B0-----:R-:W-:Y:S01]  /*1920*/  FMUL R18, R9.reuse, 0.25 ;  /* 0x3e80000009127820 */ /* 0x041fe20000400000 */
[C---:B------:R-:W-:Y:S01]  /*1930*/  FSETP.GEU.AND P4, PT, |R9|.reuse, 1.175494350822287508e-38, PT ;  /* 0x008000000900780b */ /* 0x040fe20003f8e200 */
[----:B------:R-:W0:Y:S01]  /*1940*/  SHFL.BFLY PT, R12, R9, 0x10, 0x1f ;  /* 0x0e001f00090c7f89 */ /* 0x000e2200000e0000 */
[----:B------:R-:W-:Y:S01]  /*1950*/  FSETP.GT.AND P0, PT, |R9|, 8.50705917302346158658e+37, PT ;  /* 0x7e8000000900780b */ /* 0x000fe20003f04200 */
[----:B------:R-:W2:Y:S01]  /*1960*/  MUFU.RCP R20, R20 ;  /* 0x0000001400147308 */ /* 0x000ea20000001000 */
[----:B-1----:R-:W-:Y:S01]  /*1970*/  FMUL R16, R19, R16 ;  /* 0x0000001013107220 */ /* 0x002fe20000400000 */
[----:B------:R-:W-:Y:S01]  /*1980*/  FADD R19, -R0, R3 ;  /* 0x0000000300137221 */ /* 0x000fe20000000100 */
[----:B------:R-:W-:Y:S01]  /*1990*/  FSEL R21, R18, R9, P0 ;  /* 0x0000000912157208 */ /* 0x000fe20000000000 */
[----:B------:R-:W-:-:S02]  /*19a0*/  @!P3 FMUL R17, R17, 16777216 ;  /* 0x4b8000001111b820 */ /* 0x000fc40000400000 */
[----:B------:R-:W-:Y:S01]  /*19b0*/  FSEL R16, R16, RZ, P2 ;  /* 0x000000ff10107208 */ /* 0x000fe20001000000 */
[----:B------:R-:W-:-:S03]  /*19c0*/  FMUL R18, R19, R19 ;  /* 0x0000001313127220 */ /* 0x000fc60000400000 */
[----:B------:R-:W-:Y:S01]  /*19d0*/  @!P4 FMUL R21, R21, 16777216 ;  /* 0x4b8000001515c820 */ /* 0x000fe20000400000 */
[----:B------:R-:W-:Y:S01]  /*19e0*/  FFMA R19, R19, R16, R0 ;  /* 0x0000001013137223 */ /* 0x000fe20000000000 */
[----:B------:R-:W-:Y:S01]  /*19f0*/  FMUL R18, R15, R18 ;  /* 0x000000120f127220 */ /* 0x000fe20000400000 */
[----:B------:R-:W-:Y:S02]  /*1a00*/  @P0 FMUL R14, R14, 0.25 ;  /* 0x3e8000000e0e0820 */ /* 0x000fe40000400000 */
[----:B------:R-:W-:Y:S01]  /*1a10*/  FADD R6, -R19, R2 ;  /* 0x0000000213067221 */ /* 0x000fe20000000100 */
[----:B------:R-:W1:Y:S01]  /*1a20*/  MUFU.RCP R21, R21 ;  /* 0x0000001500157308 */ /* 0x000e620000001000 */
[----:B--2---:R-:W-:Y:S01]  /*1a30*/  FMUL R20, R20, R17 ;  /* 0x0000001114147220 */ /* 0x004fe20000400000 */
[----:B------:R-:W-:Y:S01]  /*1a40*/  FFMA R18, R16, R18, R5 ;  /* 0x0000001210127223 */ /* 0x000fe20000000005 */
[----:B------:R-:W-:Y:S01]  /*1a50*/  @!P4 FMUL R14, R14, 16777216 ;  /* 0x4b8000000e0ec820 */ /* 0x000fe20000400000 */
[----:B------:R-:W-:Y:S01]  /*1a60*/  FMUL R15, R6, R6 ;  /* 0x00000006060f7220 */ /* 0x000fe20000400000 */
[----:B0-----:R-:W-:Y:S01]  /*1a70*/  FADD R5, R9, R12 ;  /* 0x0000000c09057221 */ /* 0x001fe20000000000 */
[----:B------:R-:W-:-:S02]  /*1a80*/  FSEL R20, R20, RZ, P1 ;  /* 0x000000ff14147208 */ /* 0x000fc40000800000 */
[----:B------:R-:W-:Y:S01]  /*1a90*/  FMUL R15, R10, R15 ;  /* 0x0000000f0a0f7220 */ /* 0x000fe20000400000 */
[----:B------:R-:W-:Y:S01]  /*1aa0*/  FSETP.NEU.AND P1, PT, R9, RZ, PT ;  /* 0x000000ff0900720b */ /* 0x000fe20003f2d000 */
[C---:B------:R-:W-:Y:S01]  /*1ab0*/  FMUL R10, R5.reuse, 0.25 ;  /* 0x3e800000050a7820 */ /* 0x040fe20000400000 */
[C---:B------:R-:W-:Y:S01]  /*1ac0*/  FSETP.GEU.AND P2, PT, |R5|.reuse, 1.175494350822287508e-38, PT ;  /* 0x008000000500780b */ /* 0x040fe20003f4e200 */
[----:B------:R-:W-:Y:S01]  /*1ad0*/  FFMA R19, R6, R20, R19 ;  /* 0x0000001406137223 */ /* 0x000fe20000000013 */
[----:B------:R-:W-:Y:S01]  /*1ae0*/  FSETP.GT.AND P0, PT, |R5|, 8.50705917302346158658e+37, PT ;  /* 0x7e8000000500780b */ /* 0x000fe20003f04200 */
[----:B------:R-:W0:Y:S01]  /*1af0*/  SHFL.BFLY PT, R6, R5, 0x8, 0x1f ;  /* 0x0d001f0005067f89 */ /* 0x000e2200000e0000 */
[----:B------:R-:W-:Y:S01]  /*1b00*/  FADD R7, R18, R7 ;  /* 0x0000000712077221 */ /* 0x000fe20000000000 */
[----:B-1----:R-:W-:Y:S01]  /*1b10*/  FMUL R21, R21, R14 ;  /* 0x0000000e15157220 */ /* 0x002fe20000400000 */
[----:B------:R-:W-:Y:S01]  /*1b20*/  FADD R4, -R19, R4 ;  /* 0x0000000413047221 */ /* 0x000fe20000000100 */
[----:B------:R-:W-:Y:S01]  /*1b30*/  FSEL R14, R10, R5, P0 ;  /* 0x000000050a0e7208 */ /* 0x000fe20000000000 */
[----:B------:R-:W-:-:S02]  /*1b40*/  FFMA R7, R20, R15, R7 ;  /* 0x0000000f14077223 */ /* 0x000fc40000000007 */
[----:B------:R-:W-:Y:S02]  /*1b50*/  FSEL R21, R21, RZ, P1 ;  /* 0x000000ff15157208 */ /* 0x000fe40000800000 */
[----:B------:R-:W-:Y:S01]  /*1b60*/  FADD R8, R7, R8 ;  /* 0x0000000807087221 */ /* 0x000fe20000000000 */
[----:B------:R-:W-:Y:S01]  /*1b70*/  @!P2 FMUL R14, R14, 16777216 ;  /* 0x4b8000000e0ea820 */ /* 0x000fe20000400000 */
[----:B------:R-:W-:Y:S01]  /*1b80*/  FSETP.NEU.AND P1, PT, R5, RZ, PT ;  /* 0x000000ff0500720b */ /* 0x000fe20003f2d000 */
[C---:B------:R-:W-:Y:S01]  /*1b90*/  FFMA R19, R4.reuse, R21, R19 ;  /* 0x0000001504137223 */ /* 0x040fe20000000013 */
[----:B------:R-:W-:Y:S01]  /*1ba0*/  FMUL R4, R4, R4 ;  /* 0x0000000404047220 */ /* 0x000fe20000400000 */
[----:B------:R-:W1:Y:S01]  /*1bb0*/  MUFU.RCP R7, R14 ;  /* 0x0000000e00077308 */ /* 0x000e620000001000 */
[----:B------:R-:W-:Y:S02]  /*1bc0*/  @P0 FMUL R12, R12, 0.25 ;  /* 0x3e8000000c0c0820 */ /* 0x000fe40000400000 */
[----:B------:R-:W2:Y:S01]  /*1bd0*/  SHFL.BFLY PT, R10, R19, 0x10, 0x1f ;  /* 0x0e001f00130a7f89 */ /* 0x000ea200000e0000 */
[----:B------:R-:W-:Y:S01]  /*1be0*/  FMUL R4, R11, R4 ;  /* 0x000000040b047220 */ /* 0x000fe20000400000 */
[----:B------:R-:W-:-:S03]  /*1bf0*/  @!P2 FMUL R12, R12, 16777216 ;  /* 0x4b8000000c0ca820 */ /* 0x000fc60000400000 */
[----:B------:R-:W-:Y:S01]  /*1c00*/  FFMA R8, R21, R4, R8 ;  /* 0x0000000415087223 */ /* 0x000fe20000000008 */
[----:B0-----:R-:W-:-:S04]  /*1c10*/  FADD R4, R5, R6 ;  /* 0x0000000605047221 */ /* 0x001fc80000000000 */
[----:B------:R-:W0:Y:S01]  /*1c20*/  SHFL.BFLY PT, R11, R8, 0x10, 0x1f ;  /* 0x0e001f00080b7f89 */ /* 0x000e2200000e0000 */
[C---:B------:R-:W-:Y:S01]  /*1c30*/  FMUL R15, R4.reuse, 0.25 ;  /* 0x3e800000040f7820 */ /* 0x040fe20000400000 */
[C---:B------:R-:W-:Y:S01]  /*1c40*/  FSETP.GEU.AND P2, PT, |R4|.reuse, 1.175494350822287508e-38, PT ;  /* 0x008000000400780b */ /* 0x040fe20003f4e200 */
[----:B-1----:R-:W-:Y:S01]  /*1c50*/  FMUL R12, R7, R12 ;  /* 0x0000000c070c7220 */ /* 0x002fe20000400000 */
[----:B------:R-:W-:Y:S01]  /*1c60*/  FSETP.GT.AND P0, PT, |R4|, 8.50705917302346158658e+37, PT ;  /* 0x7e8000000400780b */ /* 0x000fe20003f04200 */
[----:B------:R-:W1:Y:S03]  /*1c70*/  SHFL.BFLY PT, R7, R4, 0x4, 0x1f ;  /* 0x0c801f0004077f89 */ /* 0x000e6600000e0000 */
[----:B------:R-:W-:Y:S02]  /*1c80*/  FSEL R12, R12, RZ, P1 ;  /* 0x000000ff0c0c7208 */ /* 0x000fe40000800000 */
[----:B------:R-:W-:-:S02]  /*1c90*/  FSEL R15, R15, R4, P0 ;  /* 0x000000040f0f7208 */ /* 0x000fc40000000000 */
[----:B------:R-:W-:Y:S01]  /*1ca0*/  FSETP.NEU.AND P1, PT, R4, RZ, PT ;  /* 0x000000ff0400720b */ /* 0x000fe20003f2d000 */
[----:B--2---:R-:W-:Y:S02]  /*1cb0*/  FADD R10, -R19, R10 ;  /* 0x0000000a130a7221 */ /* 0x004fe40000000100 */
[----:B------:R-:W-:Y:S02]  /*1cc0*/  @!P2 FMUL R15, R15, 16777216 ;  /* 0x4b8000000f0fa820 */ /* 0x000fe40000400000 */
[----:B------:R-:W-:Y:S01]  /*1cd0*/  @P0 FMUL R6, R6, 0.25 ;  /* 0x3e80000006060820 */ /* 0x000fe20000400000 */
[C---:B------:R-:W-:Y:S01]  /*1ce0*/  FFMA R19, R10.reuse, R12, R19 ;  /* 0x0000000c0a137223 */ /* 0x040fe20000000013 */
[----:B------:R-:W-:Y:S02]  /*1cf0*/  FMUL R10, R10, R10 ;  /* 0x0000000a0a0a7220 */ /* 0x000fe40000400000 */
[----:B------:R-:W2:Y:S01]  /*1d00*/  MUFU.RCP R15, R15 ;  /* 0x0000000f000f7308 */ /* 0x000ea20000001000 */
[----:B------:R-:W-:Y:S01]  /*1d10*/  @!P2 FMUL R6, R6, 16777216 ;  /* 0x4b8000000606a820 */ /* 0x000fe20000400000 */
[----:B------:R-:W3:Y:S01]  /*1d20*/  SHFL.BFLY PT, R14, R19, 0x8, 0x1f ;  /* 0x0d001f00130e7f89 */ /* 0x000ee200000e0000 */
[----:B0-----:R-:W-:Y:S01]  /*1d30*/  FADD R11, R8, R11 ;  /* 0x0000000b080b7221 */ /* 0x001fe20000000000 */
[----:B------:R-:W-:-:S04]  /*1d40*/  FMUL R10, R9, R10 ;  /* 0x0000000a090a7220 */ /* 0x000fc80000400000 */
[----:B------:R-:W-:Y:S01]  /*1d50*/  FFMA R10, R12, R10, R11 ;  /* 0x0000000a0c0a7223 */ /* 0x000fe2000000000b */
[----:B-1----:R-:W-:-:S04]  /*1d60*/  FADD R8, R4, R7 ;  /* 0x0000000704087221 */ /* 0x002fc80000000000 */
[----:B------:R-:W0:Y:S01]  /*1d70*/  SHFL.BFLY PT, R11, R10, 0x8, 0x1f ;  /* 0x0d001f000a0b7f89 */ /* 0x000e2200000e0000 */
[C---:B------:R-:W-:Y:S01]  /*1d80*/  FSETP.GEU.AND P2, PT, |R8|.reuse, 1.175494350822287508e-38, PT ;  /* 0x008000000800780b */ /* 0x040fe20003f4e200 */
[----:B--2---:R-:W-:Y:S02]  /*1d90*/  FMUL R6, R15, R6 ;  /* 0x000000060f067220 */ /* 0x004fe40000400000 */
[----:B------:R-:W1:Y:S01]  /*1da0*/  SHFL.BFLY PT, R9, R8, 0x2, 0x1f ;  /* 0x0c401f0008097f89 */ /* 0x000e6200000e0000 */
[C---:B------:R-:W-:Y:S01]  /*1db0*/  FMUL R15, R8.reuse, 0.25 ;  /* 0x3e800000080f7820 */ /* 0x040fe20000400000 */
[----:B------:R-:W-:Y:S02]  /*1dc0*/  FSETP.GT.AND P0, PT, |R8|, 8.50705917302346158658e+37, PT ;  /* 0x7e8000000800780b */ /* 0x000fe40003f04200 */
[----:B------:R-:W-:Y:S02]  /*1dd0*/  FSEL R6, R6, RZ, P1 ;  /* 0x000000ff06067208 */ /* 0x000fe40000800000 */
[----:B------:R-:W-:-:S02]  /*1de0*/  FSEL R15, R15, R8, P0 ;  /* 0x000000080f0f7208 */ /* 0x000fc40000000000 */
[----:B------:R-:W-:Y:S01]  /*1df0*/  FSETP.NEU.AND P1, PT, R8, RZ, PT ;  /* 0x000000ff0800720b */ /* 0x000fe20003f2d000 */
[----:B---3--:R-:W-:Y:S02]  /*1e00*/  FADD R14, -R19, R14 ;  /* 0x0000000e130e7221 */ /* 0x008fe40000000100 */
[----:B------:R-:W-:Y:S02]  /*1e10*/  @!P2 FMUL R15, R15, 16777216 ;  /* 0x4b8000000f0fa820 */ /* 0x000fe40000400000 */
[C---:B------:R-:W-:Y:S01]  /*1e20*/  FFMA R19, R14.reuse, R6, R19 ;  /* 0x000000060e137223 */ /* 0x040fe20000000013 */
[----:B------:R-:W-:Y:S01]  /*1e30*/  FMUL R14, R14, R14 ;  /* 0x0000000e0e0e7220 */ /* 0x000fe20000400000 */
[----:B------:R-:W-:-:S03]  /*1e40*/  @P0 FMUL R7, R7, 0.25 ;  /* 0x3e80000007070820 */ /* 0x000fc60000400000 */
[----:B------:R-:W2:Y:S01]  /*1e50*/  SHFL.BFLY PT, R12, R19, 0x4, 0x1f ;  /* 0x0c801f00130c7f89 */ /* 0x000ea200000e0000 */
[----:B------:R-:W-:Y:S01]  /*1e60*/  FMUL R14, R5, R14 ;  /* 0x0000000e050e7220 */ /* 0x000fe20000400000 */
[----:B0-----:R-:W-:Y:S01]  /*1e70*/  FADD R11, R10, R11 ;  /* 0x0000000b0a0b7221 */ /* 0x001fe20000000000 */
[----:B------:R-:W-:Y:S01]  /*1e80*/  @!P2 FMUL R7, R7, 16777216 ;  /* 0x4b8000000707a820 */ /* 0x000fe20000400000 */
[----:B------:R-:W0:Y:S02]  /*1e90*/  MUFU.RCP R10, R15 ;  /* 0x0000000f000a7308 */ /* 0x000e240000001000 */
[----:B------:R-:W-:Y:S01]  /*1ea0*/  FFMA R11, R6, R14, R11 ;  /* 0x0000000e060b7223 */ /* 0x000fe2000000000b */
[----:B-1----:R-:W-:-:S04]  /*1eb0*/  FADD R5, R8, R9 ;  /* 0x0000000908057221 */ /* 0x002fc80000000000 */
[----:B------:R-:W1:Y:S01]  /*1ec0*/  SHFL.BFLY PT, R6, R11, 0x4, 0x1f ;  /* 0x0c801f000b067f89 */ /* 0x000e6200000e0000 */
[C---:B------:R-:W-:Y:S01]  /*1ed0*/  FSETP.GEU.AND P2, PT, |R5|.reuse, 1.175494350822287508e-38, PT ;  /* 0x008000000500780b */ /* 0x040fe20003f4e200 */
[C---:B------:R-:W-:Y:S01]  /*1ee0*/  FMUL R14, R5.reuse, 0.25 ;  /* 0x3e800000050e7820 */ /* 0x040fe20000400000 */
[----:B------:R-:W-:Y:S01]  /*1ef0*/  FSETP.GT.AND P0, PT, |R5|, 8.50705917302346158658e+37, PT ;  /* 0x7e8000000500780b */ /* 0x000fe20003f04200 */
[----:B------:R-:W3:Y:S03]  /*1f00*/  SHFL.BFLY PT, R16, R5, 0x1, 0x1f ;  /* 0x0c201f0005107f89 */ /* 0x000ee600000e0000 */
[----:B------:R-:W-:Y:S01]  /*1f10*/  FSEL R14, R14, R5, P0 ;  /* 0x000000050e0e7208 */ /* 0x000fe20000000000 */
[----:B0-----:R-:W-:Y:S01]  /*1f20*/  FMUL R10, R10, R7 ;  /* 0x000000070a0a7220 */ /* 0x001fe20000400000 */
[----:B--2---:R-:W-:-:S04]  /*1f30*/  FADD R12, -R19, R12 ;  /* 0x0000000c130c7221 */ /* 0x004fc80000000100 */
[----:B------:R-:W-:Y:S01]  /*1f40*/  FSEL R10, R10, RZ, P1 ;  /* 0x000000ff0a0a7208 */ /* 0x000fe20000800000 */
[----:B------:R-:W-:Y:S02]  /*1f50*/  @!P2 FMUL R14, R14, 16777216 ;  /* 0x4b8000000e0ea820 */ /* 0x000fe40000400000 */
[----:B------:R-:W-:Y:S01]  /*1f60*/  @P0 FMUL R9, R9, 0.25 ;  /* 0x3e80000009090820 */ /* 0x000fe20000400000 */
[C---:B------:R-:W-:Y:S01]  /*1f70*/  FMUL R7, R12.reuse, R12 ;  /* 0x0000000c0c077220 */ /* 0x040fe20000400000 */
[----:B------:R-:W-:Y:S01]  /*1f80*/  FSETP.NEU.AND P0, PT, R5, RZ, PT ;  /* 0x000000ff0500720b */ /* 0x000fe20003f0d000 */
[----:B------:R-:W-:Y:S01]  /*1f90*/  FFMA R12, R12, R10, R19 ;  /* 0x0000000a0c0c7223 */ /* 0x000fe20000000013 */
[----:B------:R-:W-:Y:S01]  /*1fa0*/  @!P2 FMUL R9, R9, 16777216 ;  /* 0x4b8000000909a820 */ /* 0x000fe20000400000 */
[----:B------:R-:W0:Y:S01]  /*1fb0*/  MUFU.RCP R14, R14 ;  /* 0x0000000e000e7308 */ /* 0x000e220000001000 */
[----:B------:R-:W-:Y:S02]  /*1fc0*/  FMUL R7, R4, R7 ;  /* 0x0000000704077220 */ /* 0x000fe40000400000 */
[----:B------:R-:W2:Y:S01]  /*1fd0*/  SHFL.BFLY PT, R15, R12, 0x2, 0x1f ;  /* 0x0c401f000c0f7f89 */ /* 0x000ea200000e0000 */
[----:B-1----:R-:W-:-:S04]  /*1fe0*/  FADD R11, R11, R6 ;  /* 0x000000060b0b7221 */ /* 0x002fc80000000000 */
[----:B------:R-:W-:Y:S01]  /*1ff0*/  FFMA R7, R10, R7, R11 ;  /* 0x000000070a077223 */ /* 0x000fe2000000000b */
[----:B---3--:R-:W-:-:S04]  /*2000*/  FADD R10, R5, R16 ;  /* 0x00000010050a7221 */ /* 0x008fc80000000000 */
[----:B------:R-:W1:Y:S01]  /*2010*/  SHFL.BFLY PT, R4, R7, 0x2, 0x1f ;  /* 0x0c401f0007047f89 */ /* 0x000e6200000e0000 */
[----:B------:R-:W-:Y:S01]  /*2020*/  FSETP.GEU.AND P1, PT, |R10|, 1.175494350822287508e-38, PT ;  /* 0x008000000a00780b */ /* 0x000fe20003f2e200 */
[----:B0-----:R-:W-:-:S05]  /*2030*/  FMUL R9, R14, R9 ;  /* 0x000000090e097220 */ /* 0x001fca0000400000 */
[----:B------:R-:W-:Y:S02]  /*2040*/  FSEL R9, R9, RZ, P0 ;  /* 0x000000ff09097208 */ /* 0x000fe40000000000 */
[----:B------:R-:W-:Y:S01]  /*2050*/  FSETP.GT.AND P0, PT, |R10|, 8.50705917302346158658e+37, PT ;  /* 0x7e8000000a00780b */ /* 0x000fe20003f04200 */
[----:B--2---:R-:W-:-:S04]  /*2060*/  FADD R15, -R12, R15 ;  /* 0x0000000f0c0f7221 */ /* 0x004fc80000000100 */
[C---:B------:R-:W-:Y:S01]  /*2070*/  FMUL R11, R15.reuse, R15 ;  /* 0x0000000f0f0b7220 */ /* 0x040fe20000400000 */
[----:B------:R-:W-:Y:S01]  /*2080*/  FFMA R12, R15, R9, R12 ;  /* 0x000000090f0c7223 */ /* 0x000fe2000000000c */
[----:B------:R-:W-:Y:S02]  /*2090*/  FMUL R15, R10, 0.25 ;  /* 0x3e8000000a0f7820 */ /* 0x000fe40000400000 */
[----:B------:R-:W-:-:S04]  /*20a0*/  FMUL R11, R8, R11 ;  /* 0x0000000b080b7220 */ /* 0x000fc80000400000 */
[----:B------:R-:W-:Y:S01]  /*20b0*/  @P0 FMUL R16, R16, 0.25 ;  /* 0x3e80000010100820 */ /* 0x000fe20000400000 */
[----:B-1----:R-:W-:Y:S01]  /*20c0*/  FADD R4, R7, R4 ;  /* 0x0000000407047221 */ /* 0x002fe20000000000 */
[----:B------:R-:W-:Y:S01]  /*20d0*/  FSEL R15, R15, R10, P0 ;  /* 0x0000000a0f0f7208 */ /* 0x000fe20000000000 */
[----:B------:R-:W0:Y:S01]  /*20e0*/  SHFL.BFLY PT, R7, R12, 0x1, 0x1f ;  /* 0x0c201f000c077f89 */ /* 0x000e2200000e0000 */
[----:B------:R-:W-:Y:S01]  /*20f0*/  @!P1 FMUL R16, R16, 16777216 ;  /* 0x4b80000010109820 */ /* 0x000fe20000400000 */
[----:B------:R-:W-:Y:S01]  /*2100*/  FFMA R11, R9, R11, R4 ;  /* 0x0000000b090b7223 */ /* 0x000fe20000000004 */
[----:B------:R-:W-:Y:S01]  /*2110*/  FSETP.NEU.AND P0, PT, R10, RZ, PT ;  /* 0x000000ff0a00720b */ /* 0x000fe20003f0d000 */
[----:B------:R-:W-:Y:S01]  /*2120*/  @!P1 FMUL R15, R15, 16777216 ;  /* 0x4b8000000f0f9820 */ /* 0x000fe20000400000 */
[----:B------:R-:W1:Y:S04]  /*2130*/  S2R R4, SR_TID.X ;  /* 0x0000000000047919 */ /* 0x000e680000002100 */
[----:B------:R-:W2:Y:S01]  /*2140*/  SHFL.BFLY PT, R6, R11, 0x1, 0x1f ;  /* 0x0c201f000b067f89 */ /* 0x000ea200000e0000 */
[----:B------:R-:W3:Y:S01]  /*2150*/  MUFU.RCP R15, R15 ;  /* 0x0000000f000f7308 */ /* 0x000ee20000001000 */
[----:B0-----:R-:W-:Y:S01]  /*2160*/  FADD R7, -R12, R7 ;  /* 0x000000070c077221 */ /* 0x001fe20000000100 */
[----:B---3--:R-:W-:-:S03]  /*2170*/  FMUL R16, R15, R16 ;  /* 0x000000100f107220 */ /* 0x008fc60000400000 */
[----:B------:R-:W-:Y:S01]  /*2180*/  FMUL R8, R7, R7 ;  /* 0x0000000707087220 */ /* 0x000fe20000400000 */
[----:B-1----:R-:W-:Y:S02]  /*2190*/  ISETP.GE.AND P1, PT, R4, 0x8, PT ;  /* 0x000000080400780c */ /* 0x002fe40003f26270 */
[----:B------:R-:W-:Y:S01]  /*21a0*/  FSEL R16, R16, RZ, P0 ;  /* 0x000000ff10107208 */ /* 0x000fe20000000000 */
[----:B------:R-:W-:Y:S01]  /*21b0*/  FMUL R8, R5, R8 ;  /* 0x0000000805087220 */ /* 0x000fe20000400000 */
[----:B------:R-:W-:Y:S01]  /*21c0*/  LOP3.LUT P0, RZ, R4, 0x1f, RZ, 0xc0, !PT ;  /* 0x0000001f04ff7812 */ /* 0x000fe2000780c0ff */
[----:B--2---:R-:W-:Y:S01]  /*21d0*/  FADD R9, R11, R6 ;  /* 0x000000060b097221 */ /* 0x004fe20000000000 */
[----:B------:R-:W-:Y:S01]  /*21e0*/  SHF.R.U32.HI R5, RZ, 0x3, R4 ;  /* 0x00000003ff057819 */ /* 0x000fe20000011604 */
[----:B------:R-:W-:Y:S02]  /*21f0*/  FFMA R12, R7, R16, R12 ;  /* 0x00000010070c7223 */ /* 0x000fe4000000000c */
[----:B------:R-:W-:Y:S01]  /*2200*/  FFMA R16, R16, R8, R9 ;  /* 0x0000000810107223 */ /* 0x000fe20000000009 */
[----:B------:R-:W-:-:S07]  /*2210*/  LOP3.LUT R5, R5, 0x1c, RZ, 0xc0, !PT ;  /* 0x0000001c05057812 */ /* 0x000fce00078ec0ff */
[----:B------:R-:W-:Y:S04]  /*2220*/  @!P0 STS [R5+0x40], R10 ;  /* 0x0000400a05008388 */ /* 0x000fe80000000800 */
[----:B------:R-:W-:Y:S04]  /*2230*/  @!P0 STS [R5], R12 ;  /* 0x0000000c05008388 */ /* 0x000fe80000000800 */
[----:B------:R-:W-:Y:S04]  /*2240*/  @!P0 STS [R5+0x20], R16 ;  /* 0x0000201005008388 */ /* 0x000fe80000000800 */
[----:B------:R-:W-:Y:S06]  /*2250*/  BAR.SYNC 0x0 ;  /* 0x0000000000007b1d */ /* 0x000fec0000000000 */
[----:B------:R-:W0:Y:S04]  /*2260*/  @!P1 LDS R3, [R4.X4+0x40] ;  /* 0x0000400004039984 */ /* 0x000e280000004800 */
[----:B------:R-:W-:Y:S04]  /*2270*/  @!P1 LDS R0, [R4.X4] ;  /* 0x0000000004009984 */ /* 0x000fe80000004800 */
[----:B------:R-:W1:Y:S04]  /*2280*/  @!P1 LDS R2, [R4.X4+0x20] ;  /* 0x0000200004029984 */ /* 0x000e680000004800 */
[----:B0-----:R-:W0:Y:S04]  /*2290*/  SHFL.BFLY PT, R6, R3, 0x4, 0x1f ;  /* 0x0c801f0003067f89 */ /* 0x001e2800000e0000 */
[----:B-1----:R-:W1:Y:S01]  /*22a0*/  SHFL.BFLY PT, R9, R2, 0x4, 0x1f ;  /* 0x0c801f0002097f89 */ /* 0x002e6200000e0000 */
[----:B0-----:R-:W-:-:S04]  /*22b0*/  FADD R8, R3, R6 ;  /* 0x0000000603087221 */ /* 0x001fc80000000000 */
[C---:B------:R-:W-:Y:S01]  /*22c0*/  FMUL R7, R8.reuse, 0.25 ;  /* 0x3e80000008077820 */ /* 0x040fe20000400000 */
[C---:B------:R-:W-:Y:S01]  /*22d0*/  FSETP.GEU.AND P1, PT, |R8|.reuse, 1.175494350822287508e-38, PT ;  /* 0x008000000800780b */ /* 0x040fe20003f2e200 */
[----:B------:R-:W0:Y:S01]  /*22e0*/  SHFL.BFLY PT, R15, R8, 0x2, 0x1f ;  /* 0x0c401f00080f7f89 */ /* 0x000e2200000e0000 */
[----:B------:R-:W-:Y:S01]  /*22f0*/  FSETP.GT.AND P0, PT, |R8|, 8.50705917302346158658e+37, PT ;  /* 0x7e8000000800780b */ /* 0x000fe20003f04200 */
[----:B-1----:R-:W-:-:S03]  /*2300*/  FADD R2, R2, R9 ;  /* 0x0000000902027221 */ /* 0x002fc60000000000 */
[----:B------:R-:W-:Y:S02]  /*2310*/  FSEL R10, R7, R8, P0 ;  /* 0x00000008070a7208 */ /* 0x000fe40000000000 */
[----:B------:R-:W1:Y:S05]  /*2320*/  SHFL.BFLY PT, R7, R0, 0x4, 0x1f ;  /* 0x0c801f0000077f89 */ /* 0x000e6a00000e0000 */
[----:B------:R-:W-:Y:S02]  /*2330*/  @!P1 FMUL R10, R10, 16777216 ;  /* 0x4b8000000a0a9820 */ /* 0x000fe40000400000 */
[----:B------:R-:W-:Y:S02]  /*2340*/  @P0 FMUL R6, R6, 0.25 ;  /* 0x3e80000006060820 */ /* 0x000fe40000400000 */
[----:B------:R2:W3:Y:S02]  /*2350*/  MUFU.RCP R11, R10 ;  /* 0x0000000a000b7308 */ /* 0x0004e40000001000 */
[----:B------:R-:W-:Y:S01]  /*2360*/  @!P1 FMUL R6, R6, 16777216 ;  /* 0x4b80000006069820 */ /* 0x000fe20000400000 */
[C---:B------:R-:W-:Y:S01]  /*2370*/  FSETP.NEU.AND P1, PT, R8.reuse, RZ, PT ;  /* 0x000000ff0800720b */ /* 0x040fe20003f2d000 */
[----:B0-----:R-:W-:-:S04]  /*2380*/  FADD R5, R8, R15 ;  /* 0x0000000f08057221 */ /* 0x001fc80000000000 */
[C---:B------:R-:W-:Y:S01]  /*2390*/  FMUL R12, R5.reuse, 0.25 ;  /* 0x3e800000050c7820 */ /* 0x040fe20000400000 */
[C---:B------:R-:W-:Y:S01]  /*23a0*/  FSETP.GEU.AND P2, PT, |R5|.reuse, 1.175494350822287508e-38, PT ;  /* 0x008000000500780b */ /* 0x040fe20003f4e200 */
[----:B--2---:R-:W0:Y:S01]  /*23b0*/  SHFL.BFLY PT, R10, R5, 0x1, 0x1f ;  /* 0x0c201f00050a7f89 */ /* 0x004e2200000e0000 */
[----:B------:R-:W-:Y:S01]  /*23c0*/  FSETP.GT.AND P0, PT, |R5|, 8.50705917302346158658e+37, PT ;  /* 0x7e8000000500780b */ /* 0x000fe20003f04200 */
[----:B---3--:R-:W-:Y:S01]  /*23d0*/  FMUL R11, R11, R6 ;  /* 0x000000060b0b7220 */ /* 0x008fe20000400000 */
[----:B-1----:R-:W-:Y:S02]  /*23e0*/  FADD R7, -R0, R7 ;  /* 0x0000000700077221 */ /* 0x002fe40000000100 */
[----:B------:R-:W-:Y:S02]  /*23f0*/  FSEL R12, R12, R5, P0 ;  /* 0x000000050c0c7208 */ /* 0x000fe40000000000 */
[----:B------:R-:W-:Y:S01]  /*2400*/  FSEL R11, R11, RZ, P1 ;  /* 0x000000ff0b0b7208 */ /* 0x000fe20000800000 */
[----:B------:R-:W-:-:S04]  /*2410*/  FMUL R6, R7, R7 ;  /* 0x0000000707067220 */ /* 0x000fc80000400000 */
[----:B------:R-:W-:Y:S01]  /*2420*/  FFMA R0, R7, R11, R0 ;  /* 0x0000000b07007223 */ /* 0x000fe20000000000 */
[----:B------:R-:W-:Y:S01]  /*2430*/  @!P2 FMUL R12, R12, 16777216 ;  /* 0x4b8000000c0ca820 */ /* 0x000fe20000400000 */
[----:B------:R-:W-:Y:S01]  /*2440*/  FMUL R6, R3, R6 ;  /* 0x0000000603067220 */ /* 0x000fe20000400000 */
[----:B------:R-:W-:Y:S01]  /*2450*/  @P0 FMUL R15, R15, 0.25 ;  /* 0x3e8000000f0f0820 */ /* 0x000fe20000400000 */
[----:B------:R-:W-:Y:S01]  /*2460*/  FSETP.NEU.AND P0, PT, R5, RZ, PT ;  /* 0x000000ff0500720b */ /* 0x000fe20003f0d000 */
[----:B------:R-:W1:Y:S01]  /*2470*/  SHFL.BFLY PT, R3, R0, 0x2, 0x1f ;  /* 0x0c401f0000037f89 */ /* 0x000e6200000e0000 */
[----:B------:R-:W-:Y:S01]  /*2480*/  FFMA R2, R11, R6, R2 ;  /* 0x000000060b027223 */ /* 0x000fe20000000002 */
[----:B------:R-:W2:Y:S01]  /*2490*/  MUFU.RCP R12, R12 ;  /* 0x0000000c000c7308 */ /* 0x000ea20000001000 */
[----:B------:R-:W-:-:S03]  /*24a0*/  @!P2 FMUL R15, R15, 16777216 ;  /* 0x4b8000000f0fa820 */ /* 0x000fc60000400000 */
[----:B------:R-:W3:Y:S01]  /*24b0*/  SHFL.BFLY PT, R7, R2, 0x2, 0x1f ;  /* 0x0c401f0002077f89 */ /* 0x000ee200000e0000 */
[----:B0-----:R-:W-:-:S04]  /*24c0*/  FADD R11, R5, R10 ;  /* 0x0000000a050b7221 */ /* 0x001fc80000000000 */
[C---:B------:R-:W-:Y:S01]  /*24d0*/  FMUL R6, R11.reuse, 0.25 ;  /* 0x3e8000000b067820 */ /* 0x040fe20000400000 */
[----:B------:R-:W-:Y:S01]  /*24e0*/  FSETP.GEU.AND P1, PT, |R11|, 1.175494350822287508e-38, PT ;  /* 0x008000000b00780b */ /* 0x000fe20003f2e200 */
[----:B--2---:R-:W-:-:S05]  /*24f0*/  FMUL R15, R12, R15 ;  /* 0x0000000f0c0f7220 */ /* 0x004fca0000400000 */
[----:B------:R-:W-:Y:S01]  /*2500*/  FSEL R15, R15, RZ, P0 ;  /* 0x000000ff0f0f7208 */ /* 0x000fe20000000000 */
[----:B-1----:R-:W-:Y:S01]  /*2510*/  FADD R3, -R0, R3 ;  /* 0x0000000300037221 */ /* 0x002fe20000000100 */
[----:B------:R-:W-:-:S03]  /*2520*/  FSETP.GT.AND P0, PT, |R11|, 8.50705917302346158658e+37, PT ;  /* 0x7e8000000b00780b */ /* 0x000fc60003f04200 */
[C---:B------:R-:W-:Y:S01]  /*2530*/  FMUL R9, R3.reuse, R3 ;  /* 0x0000000303097220 */ /* 0x040fe20000400000 */
[----:B------:R-:W-:Y:S01]  /*2540*/  FFMA R0, R3, R15, R0 ;  /* 0x0000000f03007223 */ /* 0x000fe20000000000 */
[----:B---3--:R-:W-:Y:S01]  /*2550*/  FADD R2, R2, R7 ;  /* 0x0000000702027221 */ /* 0x008fe20000000000 */
[----:B------:R-:W-:Y:S01]  /*2560*/  FSEL R6, R6, R11, P0 ;  /* 0x0000000b06067208 */ /* 0x000fe20000000000 */
[----:B------:R-:W-:Y:S02]  /*2570*/  FMUL R9, R8, R9 ;  /* 0x0000000908097220 */ /* 0x000fe40000400000 */
[----:B------:R-:W0:Y:S02]  /*2580*/  SHFL.BFLY PT, R3, R0, 0x1, 0x1f ;  /* 0x0c201f0000037f89 */ /* 0x000e2400000e0000 */
[----:B------:R-:W-:Y:S01]  /*2590*/  FFMA R2, R15, R9, R2 ;  /* 0x000000090f027223 */ /* 0x000fe20000000002 */
[----:B------:R-:W-:Y:S01]  /*25a0*/  @!P1 FMUL R6, R6, 16777216 ;  /* 0x4b80000006069820 */ /* 0x000fe20000400000 */
[----:B------:R-:W-:Y:S01]  /*25b0*/  @P0 FMUL R10, R10, 0.25 ;  /* 0x3e8000000a0a0820 */ /* 0x000fe20000400000 */
[----:B------:R-:W-:-:S02]  /*25c0*/  LOP3.LUT P0, RZ, R4, 0x7, RZ, 0xc0, !PT ;  /* 0x0000000704ff7812 */ /* 0x000fc4000780c0ff */
[----:B------:R-:W1:Y:S01]  /*25d0*/  SHFL.BFLY PT, R7, R2, 0x1, 0x1f ;  /* 0x0c201f0002077f89 */ /* 0x000e6200000e0000 */
[----:B------:R-:W2:Y:S01]  /*25e0*/  MUFU.RCP R9, R6 ;  /* 0x0000000600097308 */ /* 0x000ea20000001000 */
[----:B------:R-:W-:Y:S01]  /*25f0*/  @!P1 FMUL R10, R10, 16777216 ;  /* 0x4b8000000a0a9820 */ /* 0x000fe20000400000 */
[----:B------:R-:W-:Y:S02]  /*2600*/  FSETP.NEU.AND P1, PT, R11, RZ, PT ;  /* 0x000000ff0b00720b */ /* 0x000fe40003f2d000 */
[----:B------:R-:W-:Y:S01]  /*2610*/  ISETP.LT.AND P0, PT, R4, 0x8, !P0 ;  /* 0x000000080400780c */ /* 0x000fe20004701270 */
[----:B0-----:R-:W-:Y:S01]  /*2620*/  FADD R3, -R0, R3 ;  /* 0x0000000300037221 */ /* 0x001fe20000000100 */
[----:B--2---:R-:W-:-:S11]  /*2630*/  FMUL R9, R9, R10 ;  /* 0x0000000a09097220 */ /* 0x004fd60000400000 */
[----:B------:R-:W-:Y:S01]  /*2640*/  @P0 STS [R4.X4+0x40], R11 ;  /* 0x0000400b04000388 */ /* 0x000fe20000004800 */
[----:B------:R-:W-:Y:S01]  /*2650*/  FMUL R8, R3, R3 ;  /* 0x0000000303087220 */ /* 0x000fe20000400000 */
[----:B------:R-:W-:Y:S01]  /*2660*/  FSEL R9, R9, RZ, P1 ;  /* 0x000000ff09097208 */ /* 0x000fe20000800000 */
[----:B-1----:R-:W-:Y:S02]  /*2670*/  FADD R6, R2, R7 ;  /* 0x0000000702067221 */ /* 0x002fe40000000000 */
[----:B------:R-:W-:Y:S01]  /*2680*/  FMUL R8, R5, R8 ;  /* 0x0000000805087220 */ /* 0x000fe20000400000 */
[----:B------:R-:W-:Y:S01]  /*2690*/  IMAD.U32 R2, RZ, RZ, UR4 ;  /* 0x00000004ff027e24 */ /* 0x000fe2000f8e00ff */
[----:B------:R-:W-:Y:S02]  /*26a0*/  FFMA R3, R3, R9, R0 ;  /* 0x0000000903037223 */ /* 0x000fe40000000000 */
[----:B------:R-:W-:Y:S01]  /*26b0*/  FFMA R9, R9, R8, R6 ;  /* 0x0000000809097223 */ /* 0x000fe20000000006 */
[----:B------:R-:W-:-:S02]  /*26c0*/  IMAD.U32 R5, RZ, RZ, UR7 ;  /* 0x00000007ff057e24 */ /* 0x000fc4000f8e00ff */
[----:B------:R-:W-:Y:S04]  /*26d0*/  @P0 STS [R4.X4], R3 ;  /* 0x0000000304000388 */ /* 0x000fe80000004800 */
[----:B------:R-:W-:Y:S04]  /*26e0*/  @P0 STS [R4.X4+0x20], R9 ;  /* 0x0000200904000388 */ /* 0x000fe80000004800 */
[----:B------:R-:W-:Y:S06]  /*26f0*/  BAR.SYNC 0x0 ;  /* 0x0000000000007b1d */ /* 0x000fec0000000000 */
[----:B------:R-:W0:Y:S01]  /*2700*/  LDS R7, [RZ] ;  /* 0x00000000ff077984 */ /* 0x000e220000000800 */
[----:B------:R-:W-:Y:S01]  /*2710*/  PLOP3.LUT P0, PT, PT, PT, UP0, 0x80, 0x0 ;  /* 0x000000000000781c */ /* 0x000fe20003f0f008 */
[----:B------:R-:W-:Y:S01]  /*2720*/  IMAD.U32 R3, RZ, RZ, UR5 ;  /* 0x00000005ff037e24 */ /* 0x000fe2000f8e00ff */
[----:B------:R-:W-:Y:S01]  /*2730*/  MOV R4, UR6 ;  /* 0x0000000600047c02 */ /* 0x000fe20008000f00 */
[----:B------:R-:W1:Y:S01]  /*2740*/  LDS R15, [0x20] ;  /* 0x00002000ff0f7984 */ /* 0x000e620000000800 */
[----:B------:R-:W-:Y:S01]  /*2750*/  ISETP.EQ.AND P0, PT, R13, RZ, !P0 ;  /* 0x000000ff0d00720c */ /* 0x000fe20004702270 */
[----:B------:R-:W-:-:S02]  /*2760*/  ULDC.64 UR4, c[0x0][0x178] ;  /* 0x00005e0000047ab9 */ /* 0x000fc40000000a00 */
[----:B------:R-:W-:-:S10]  /*2770*/  UIMAD.WIDE UR4, UR12, UR8, UR4 ;  /* 0x000000080c0472a5 */ /* 0x000fd4000f8e0204 */
[----:B0-----:R0:W-:Y:S04]  /*2780*/  @P0 STG.E [R2.64], R7 ;  /* 0x0000000702000986 */ /* 0x0011e8000c10190e */
[----:B-1----:R0:W-:Y:S01]  /*2790*/  @P0 STG.E [R4.64], R15 ;  /* 0x0000000f04000986 */ /* 0x0021e2000c10190e */
[----:B------:R-:W-:Y:S05]  /*27a0*/  @!P0 EXIT ;  /* 0x000000000000894d */ /* 0x000fea0003800000 */
[----:B0-----:R-:W0:Y:S01]  /*27b0*/  LDS R5, [0x40] ;  /* 0x00004000ff057984 */ /* 0x001e220000000800 */
[----:B------:R-:W-:Y:S02]  /*27c0*/  IMAD.U32 R2, RZ, RZ, UR4 ;  /* 0x00000004ff027e24 */ /* 0x000fe4000f8e00ff */
[----:B------:R-:W-:-:S05]  /*27d0*/  IMAD.U32 R3, RZ, RZ, UR5 ;  /* 0x00000005ff037e24 */ /* 0x000fca000f8e00ff */
[----:B0-----:R-:W-:Y:S01]  /*27e0*/  STG.E [R2.64], R5 ;  /* 0x0000000502007986 */ /* 0x001fe2000c10190e */
[----:B------:R-:W-:Y:S05]  /*27f0*/  EXIT ;  /* 0x000000000000794d */ /* 0x000fea0003800000 */
.L_x_3:
[----:B------:R-:W-:-:S00]  /*2800*/  BRA `(.L_x_3) ;  /* 0xfffffff000007947 */ /* 0x000fc0000383ffff */
[----:B------:R-:W-:-:S00]  /*2810*/  NOP ;  /* 0x0000000000007918 */ /* 0x000fc00000000000 */
        /* <DEDUP_REMOVED lines=14> */
.L_x_4:


//--------------------- .nv.shared.triton__0d1d2d3d456de7 --------------------------
	.section	.nv.shared.triton__0d1d2d3d456de7,"aw",@nobits
	.align	16
